//
// Generated by NVIDIA NVVM Compiler
//
// Compiler Build ID: CL-36424714
// Cuda compilation tools, release 13.0, V13.0.88
// Based on NVVM 20.0.0
//

.version 9.0
.target sm_100
.address_size 64

	// .globl	_Z8shared1DPiS_ii
.extern .shared .align 16 .b8 smem[];

.visible .entry _Z8shared1DPiS_ii(
	.param .u64 .ptr .align 1 _Z8shared1DPiS_ii_param_0,
	.param .u64 .ptr .align 1 _Z8shared1DPiS_ii_param_1,
	.param .u32 _Z8shared1DPiS_ii_param_2,
	.param .u32 _Z8shared1DPiS_ii_param_3
)
{
	.reg .pred 	%p<6>;
	.reg .b32 	%r<33>;
	.reg .b64 	%rd<18>;

	ld.param.u64 	%rd4, [_Z8shared1DPiS_ii_param_0];
	ld.param.u64 	%rd3, [_Z8shared1DPiS_ii_param_1];
	ld.param.u32 	%r8, [_Z8shared1DPiS_ii_param_2];
	ld.param.u32 	%r9, [_Z8shared1DPiS_ii_param_3];
	cvta.to.global.u64 	%rd1, %rd4;
	mov.u32 	%r1, %tid.x;
	mov.u32 	%r10, %ctaid.x;
	mov.u32 	%r2, %ntid.x;
	mad.lo.s32 	%r11, %r10, %r2, %r1;
	setp.lt.s32 	%p1, %r11, %r9;
	add.s32 	%r12, %r9, -1;
	cvt.s64.s32 	%rd5, %r12;
	cvt.u64.u32 	%rd2, %r11;
	selp.b64 	%rd6, %rd2, %rd5, %p1;
	shl.b64 	%rd7, %rd6, 2;
	add.s64 	%rd8, %rd1, %rd7;
	ld.global.u32 	%r13, [%rd8];
	add.s32 	%r14, %r8, %r1;
	shl.b32 	%r15, %r14, 2;
	mov.u32 	%r16, smem;
	add.s32 	%r3, %r16, %r15;
	st.shared.u32 	[%r3], %r13;
	setp.ge.s32 	%p2, %r1, %r8;
	@%p2 bra 	$L__BB0_7;
	cvt.u32.u64 	%r17, %rd2;
	setp.lt.u32 	%p3, %r17, %r8;
	@%p3 bra 	$L__BB0_3;
	sub.s32 	%r19, %r17, %r8;
	mul.wide.u32 	%rd9, %r19, 4;
	add.s64 	%rd10, %rd1, %rd9;
	ld.global.u32 	%r32, [%rd10];
	bra.uni 	$L__BB0_4;
$L__BB0_3:
	ld.global.u32 	%r32, [%rd1];
$L__BB0_4:
	shl.b32 	%r21, %r1, 2;
	add.s32 	%r23, %r16, %r21;
	st.shared.u32 	[%r23], %r32;
	add.s32 	%r7, %r17, %r2;
	setp.ge.s32 	%p4, %r7, %r9;
	@%p4 bra 	$L__BB0_6;
	mul.wide.u32 	%rd13, %r7, 4;
	add.s64 	%rd14, %rd1, %rd13;
	ld.global.u32 	%r27, [%rd14];
	shl.b32 	%r28, %r2, 2;
	add.s32 	%r29, %r3, %r28;
	st.shared.u32 	[%r29], %r27;
	bra.uni 	$L__BB0_7;
$L__BB0_6:
	mul.wide.s32 	%rd11, %r9, 4;
	add.s64 	%rd12, %rd1, %rd11;
	ld.global.u32 	%r24, [%rd12+-4];
	shl.b32 	%r25, %r2, 2;
	add.s32 	%r26, %r3, %r25;
	st.shared.u32 	[%r26], %r24;
$L__BB0_7:
	cvt.u32.u64 	%r30, %rd2;
	setp.ge.s32 	%p5, %r30, %r9;
	bar.sync 	0;
	@%p5 bra 	$L__BB0_9;
	ld.shared.u32 	%r31, [%r3+20];
	cvta.to.global.u64 	%rd15, %rd3;
	shl.b64 	%rd16, %rd2, 2;
	add.s64 	%rd17, %rd15, %rd16;
	st.global.u32 	[%rd17], %r31;
$L__BB0_9:
	ret;

}
	// .globl	_Z13horizShared2DPiS_iii
.visible .entry _Z13horizShared2DPiS_iii(
	.param .u64 .ptr .align 1 _Z13horizShared2DPiS_iii_param_0,
	.param .u64 .ptr .align 1 _Z13horizShared2DPiS_iii_param_1,
	.param .u32 _Z13horizShared2DPiS_iii_param_2,
	.param .u32 _Z13horizShared2DPiS_iii_param_3,
	.param .u32 _Z13horizShared2DPiS_iii_param_4
)
{
	.reg .pred 	%p<7>;
	.reg .b32 	%r<42>;
	.reg .b64 	%rd<15>;

	ld.param.u64 	%rd3, [_Z13horizShared2DPiS_iii_param_0];
	ld.param.u64 	%rd2, [_Z13horizShared2DPiS_iii_param_1];
	ld.param.u32 	%r11, [_Z13horizShared2DPiS_iii_param_2];
	ld.param.u32 	%r12, [_Z13horizShared2DPiS_iii_param_3];
	ld.param.u32 	%r13, [_Z13horizShared2DPiS_iii_param_4];
	cvta.to.global.u64 	%rd1, %rd3;
	mov.u32 	%r1, %tid.x;
	mov.u32 	%r2, %tid.y;
	mov.u32 	%r14, %ctaid.x;
	mov.u32 	%r15, %ctaid.y;
	mov.u32 	%r3, %ntid.x;
	mov.u32 	%r16, %ntid.y;
	mad.lo.s32 	%r4, %r14, %r3, %r1;
	mad.lo.s32 	%r17, %r15, %r16, %r2;
	mul.lo.s32 	%r5, %r12, %r17;
	add.s32 	%r6, %r5, %r4;
	setp.ge.s32 	%p1, %r17, %r13;
	@%p1 bra 	$L__BB1_7;
	setp.lt.s32 	%p2, %r4, %r12;
	add.s32 	%r7, %r5, %r12;
	add.s32 	%r18, %r7, -1;
	selp.b32 	%r19, %r6, %r18, %p2;
	mul.wide.s32 	%rd4, %r19, 4;
	add.s64 	%rd5, %rd1, %rd4;
	ld.global.u32 	%r20, [%rd5];
	add.s32 	%r21, %r11, %r1;
	shl.b32 	%r22, %r11, 1;
	add.s32 	%r23, %r22, %r3;
	mul.lo.s32 	%r8, %r23, %r2;
	add.s32 	%r24, %r21, %r8;
	shl.b32 	%r25, %r24, 2;
	mov.u32 	%r26, smem;
	add.s32 	%r9, %r26, %r25;
	st.shared.u32 	[%r9], %r20;
	setp.ge.s32 	%p3, %r1, %r11;
	@%p3 bra 	$L__BB1_5;
	setp.lt.u32 	%p4, %r4, %r11;
	sub.s32 	%r27, %r6, %r11;
	selp.b32 	%r28, %r5, %r27, %p4;
	mul.wide.s32 	%rd6, %r28, 4;
	add.s64 	%rd7, %rd1, %rd6;
	ld.global.u32 	%r29, [%rd7];
	add.s32 	%r30, %r8, %r1;
	shl.b32 	%r31, %r30, 2;
	add.s32 	%r33, %r26, %r31;
	st.shared.u32 	[%r33], %r29;
	add.s32 	%r10, %r4, %r3;
	setp.ge.s32 	%p5, %r10, %r12;
	@%p5 bra 	$L__BB1_4;
	add.s32 	%r37, %r10, %r5;
	mul.wide.s32 	%rd10, %r37, 4;
	add.s64 	%rd11, %rd1, %rd10;
	ld.global.u32 	%r38, [%rd11];
	shl.b32 	%r39, %r3, 2;
	add.s32 	%r40, %r9, %r39;
	st.shared.u32 	[%r40], %r38;
	bra.uni 	$L__BB1_5;
$L__BB1_4:
	mul.wide.s32 	%rd8, %r7, 4;
	add.s64 	%rd9, %rd1, %rd8;
	ld.global.u32 	%r34, [%rd9+-4];
	shl.b32 	%r35, %r3, 2;
	add.s32 	%r36, %r9, %r35;
	st.shared.u32 	[%r36], %r34;
$L__BB1_5:
	setp.ge.s32 	%p6, %r4, %r12;
	bar.sync 	0;
	@%p6 bra 	$L__BB1_7;
	ld.shared.u32 	%r41, [%r9+20];
	cvta.to.global.u64 	%rd12, %rd2;
	mul.wide.s32 	%rd13, %r6, 4;
	add.s64 	%rd14, %rd12, %rd13;
	st.global.u32 	[%rd14], %r41;
$L__BB1_7:
	ret;

}
	// .globl	_Z12vertShared2DPiS_iii
.visible .entry _Z12vertShared2DPiS_iii(
	.param .u64 .ptr .align 1 _Z12vertShared2DPiS_iii_param_0,
	.param .u64 .ptr .align 1 _Z12vertShared2DPiS_iii_param_1,
	.param .u32 _Z12vertShared2DPiS_iii_param_2,
	.param .u32 _Z12vertShared2DPiS_iii_param_3,
	.param .u32 _Z12vertShared2DPiS_iii_param_4
)
{
	.reg .pred 	%p<7>;
	.reg .b32 	%r<49>;
	.reg .b64 	%rd<18>;

	ld.param.u64 	%rd3, [_Z12vertShared2DPiS_iii_param_0];
	ld.param.u64 	%rd2, [_Z12vertShared2DPiS_iii_param_1];
	ld.param.u32 	%r10, [_Z12vertShared2DPiS_iii_param_2];
	ld.param.u32 	%r11, [_Z12vertShared2DPiS_iii_param_3];
	ld.param.u32 	%r12, [_Z12vertShared2DPiS_iii_param_4];
	cvta.to.global.u64 	%rd1, %rd3;
	mov.u32 	%r1, %tid.x;
	mov.u32 	%r2, %tid.y;
	mov.u32 	%r13, %ctaid.x;
	mov.u32 	%r14, %ctaid.y;
	mov.u32 	%r3, %ntid.x;
	mov.u32 	%r4, %ntid.y;
	mad.lo.s32 	%r5, %r13, %r3, %r1;
	mad.lo.s32 	%r6, %r14, %r4, %r2;
	mad.lo.s32 	%r7, %r11, %r6, %r5;
	setp.ge.s32 	%p1, %r5, %r11;
	@%p1 bra 	$L__BB2_7;
	setp.lt.s32 	%p2, %r6, %r12;
	add.s32 	%r15, %r12, -1;
	mad.lo.s32 	%r8, %r15, %r11, %r5;
	selp.b32 	%r16, %r7, %r8, %p2;
	mul.wide.s32 	%rd4, %r16, 4;
	add.s64 	%rd5, %rd1, %rd4;
	ld.global.u32 	%r17, [%rd5];
	add.s32 	%r9, %r10, %r2;
	mad.lo.s32 	%r18, %r9, %r3, %r1;
	shl.b32 	%r19, %r18, 2;
	mov.u32 	%r20, smem;
	add.s32 	%r21, %r20, %r19;
	st.shared.u32 	[%r21], %r17;
	setp.ge.s32 	%p3, %r2, %r10;
	@%p3 bra 	$L__BB2_5;
	setp.lt.u32 	%p4, %r6, %r10;
	cvt.u64.u32 	%rd6, %r5;
	mul.lo.s32 	%r22, %r11, %r10;
	sub.s32 	%r23, %r7, %r22;
	cvt.s64.s32 	%rd7, %r23;
	selp.b64 	%rd8, %rd6, %rd7, %p4;
	shl.b64 	%rd9, %rd8, 2;
	add.s64 	%rd10, %rd1, %rd9;
	ld.global.u32 	%r24, [%rd10];
	mad.lo.s32 	%r25, %r2, %r3, %r1;
	shl.b32 	%r26, %r25, 2;
	add.s32 	%r28, %r20, %r26;
	st.shared.u32 	[%r28], %r24;
	add.s32 	%r29, %r6, %r4;
	setp.ge.s32 	%p5, %r29, %r12;
	@%p5 bra 	$L__BB2_4;
	mad.lo.s32 	%r36, %r11, %r4, %r7;
	mul.wide.s32 	%rd13, %r36, 4;
	add.s64 	%rd14, %rd1, %rd13;
	ld.global.u32 	%r37, [%rd14];
	add.s32 	%r38, %r9, %r4;
	mad.lo.s32 	%r39, %r38, %r3, %r1;
	shl.b32 	%r40, %r39, 2;
	add.s32 	%r42, %r20, %r40;
	st.shared.u32 	[%r42], %r37;
	bra.uni 	$L__BB2_5;
$L__BB2_4:
	mul.wide.s32 	%rd11, %r8, 4;
	add.s64 	%rd12, %rd1, %rd11;
	ld.global.u32 	%r30, [%rd12];
	add.s32 	%r31, %r9, %r4;
	mad.lo.s32 	%r32, %r31, %r3, %r1;
	shl.b32 	%r33, %r32, 2;
	add.s32 	%r35, %r20, %r33;
	st.shared.u32 	[%r35], %r30;
$L__BB2_5:
	setp.ge.s32 	%p6, %r6, %r12;
	bar.sync 	0;
	@%p6 bra 	$L__BB2_7;
	add.s32 	%r43, %r9, 5;
	mad.lo.s32 	%r44, %r43, %r3, %r1;
	shl.b32 	%r45, %r44, 2;
	add.s32 	%r47, %r20, %r45;
	ld.shared.u32 	%r48, [%r47];
	cvta.to.global.u64 	%rd15, %rd2;
	mul.wide.s32 	%rd16, %r7, 4;
	add.s64 	%rd17, %rd15, %rd16;
	st.global.u32 	[%rd17], %r48;
$L__BB2_7:
	ret;

}
	// .globl	_Z8shared2DPiS_iii
.visible .entry _Z8shared2DPiS_iii(
	.param .u64 .ptr .align 1 _Z8shared2DPiS_iii_param_0,
	.param .u64 .ptr .align 1 _Z8shared2DPiS_iii_param_1,
	.param .u32 _Z8shared2DPiS_iii_param_2,
	.param .u32 _Z8shared2DPiS_iii_param_3,
	.param .u32 _Z8shared2DPiS_iii_param_4
)
{
	.reg .pred 	%p<30>;
	.reg .b32 	%r<132>;
	.reg .b64 	%rd<43>;

	ld.param.u64 	%rd12, [_Z8shared2DPiS_iii_param_0];
	ld.param.u64 	%rd11, [_Z8shared2DPiS_iii_param_1];
	ld.param.u32 	%r41, [_Z8shared2DPiS_iii_param_2];
	ld.param.u32 	%r42, [_Z8shared2DPiS_iii_param_3];
	ld.param.u32 	%r44, [_Z8shared2DPiS_iii_param_4];
	cvta.to.global.u64 	%rd1, %rd12;
	mov.u32 	%r1, %tid.x;
	mov.u32 	%r2, %tid.y;
	mov.u32 	%r45, %ctaid.x;
	mov.u32 	%r46, %ctaid.y;
	mov.u32 	%r3, %ntid.x;
	mov.u32 	%r4, %ntid.y;
	mad.lo.s32 	%r5, %r45, %r3, %r1;
	mad.lo.s32 	%r47, %r46, %r4, %r2;
	mul.lo.s32 	%r7, %r42, %r47;
	add.s32 	%r8, %r7, %r5;
	setp.lt.s32 	%p1, %r5, %r42;
	setp.lt.s32 	%p2, %r47, %r44;
	and.pred  	%p3, %p1, %p2;
	mov.u32 	%r128, %r8;
	@%p3 bra 	$L__BB3_6;
	setp.ge.s32 	%p4, %r5, %r42;
	@%p4 bra 	$L__BB3_3;
	add.s32 	%r49, %r44, -1;
	mad.lo.s32 	%r128, %r49, %r42, %r5;
	bra.uni 	$L__BB3_6;
$L__BB3_3:
	setp.ge.s32 	%p5, %r47, %r44;
	@%p5 bra 	$L__BB3_5;
	add.s32 	%r48, %r7, %r42;
	add.s32 	%r128, %r48, -1;
	bra.uni 	$L__BB3_6;
$L__BB3_5:
	mad.lo.s32 	%r128, %r44, %r42, -1;
$L__BB3_6:
	mul.wide.s32 	%rd13, %r128, 4;
	add.s64 	%rd14, %rd1, %rd13;
	ld.global.u32 	%r50, [%rd14];
	add.s32 	%r13, %r41, %r1;
	add.s32 	%r14, %r41, %r2;
	shl.b32 	%r51, %r41, 1;
	add.s32 	%r15, %r51, %r3;
	mul.lo.s32 	%r16, %r15, %r14;
	add.s32 	%r52, %r13, %r16;
	shl.b32 	%r53, %r52, 2;
	mov.u32 	%r54, smem;
	add.s32 	%r17, %r54, %r53;
	st.shared.u32 	[%r17], %r50;
	setp.ge.s32 	%p6, %r1, %r41;
	@%p6 bra 	$L__BB3_20;
	setp.lt.u32 	%p7, %r5, %r41;
	@%p7 bra 	$L__BB3_11;
	setp.ge.s32 	%p8, %r47, %r44;
	@%p8 bra 	$L__BB3_10;
	sub.s32 	%r129, %r8, %r41;
	bra.uni 	$L__BB3_13;
$L__BB3_10:
	add.s32 	%r55, %r44, -1;
	sub.s32 	%r56, %r5, %r41;
	mad.lo.s32 	%r129, %r55, %r42, %r56;
	bra.uni 	$L__BB3_13;
$L__BB3_11:
	setp.lt.s32 	%p9, %r47, %r44;
	mov.u32 	%r129, %r7;
	@%p9 bra 	$L__BB3_13;
	add.s32 	%r57, %r44, -1;
	mul.lo.s32 	%r129, %r57, %r42;
$L__BB3_13:
	mul.wide.s32 	%rd15, %r129, 4;
	add.s64 	%rd16, %rd1, %rd15;
	ld.global.u32 	%r58, [%rd16];
	add.s32 	%r59, %r16, %r1;
	shl.b32 	%r60, %r59, 2;
	add.s32 	%r62, %r54, %r60;
	st.shared.u32 	[%r62], %r58;
	add.s32 	%r22, %r5, %r3;
	setp.ge.s32 	%p10, %r22, %r42;
	@%p10 bra 	$L__BB3_17;
	setp.ge.s32 	%p12, %r47, %r44;
	@%p12 bra 	$L__BB3_16;
	add.s32 	%r76, %r22, %r7;
	mul.wide.s32 	%rd23, %r76, 4;
	add.s64 	%rd24, %rd1, %rd23;
	ld.global.u32 	%r77, [%rd24];
	shl.b32 	%r78, %r3, 2;
	add.s32 	%r79, %r17, %r78;
	st.shared.u32 	[%r79], %r77;
	bra.uni 	$L__BB3_20;
$L__BB3_16:
	add.s32 	%r71, %r44, -1;
	mad.lo.s32 	%r72, %r71, %r42, %r22;
	mul.wide.s32 	%rd21, %r72, 4;
	add.s64 	%rd22, %rd1, %rd21;
	ld.global.u32 	%r73, [%rd22];
	shl.b32 	%r74, %r3, 2;
	add.s32 	%r75, %r17, %r74;
	st.shared.u32 	[%r75], %r73;
	bra.uni 	$L__BB3_20;
$L__BB3_17:
	setp.ge.s32 	%p11, %r47, %r44;
	@%p11 bra 	$L__BB3_19;
	add.s32 	%r67, %r7, %r42;
	mul.wide.s32 	%rd19, %r67, 4;
	add.s64 	%rd20, %rd1, %rd19;
	ld.global.u32 	%r68, [%rd20+-4];
	shl.b32 	%r69, %r3, 2;
	add.s32 	%r70, %r17, %r69;
	st.shared.u32 	[%r70], %r68;
	bra.uni 	$L__BB3_20;
$L__BB3_19:
	mul.lo.s32 	%r63, %r44, %r42;
	mul.wide.s32 	%rd17, %r63, 4;
	add.s64 	%rd18, %rd1, %rd17;
	ld.global.u32 	%r64, [%rd18+-4];
	shl.b32 	%r65, %r3, 2;
	add.s32 	%r66, %r17, %r65;
	st.shared.u32 	[%r66], %r64;
$L__BB3_20:
	setp.ge.s32 	%p13, %r2, %r41;
	@%p13 bra 	$L__BB3_49;
	setp.lt.u32 	%p14, %r47, %r41;
	sub.s32 	%r80, %r47, %r41;
	mul.lo.s32 	%r81, %r80, %r42;
	mul.wide.s32 	%rd25, %r81, 4;
	add.s64 	%rd2, %rd1, %rd25;
	@%p14 bra 	$L__BB3_25;
	setp.ge.s32 	%p15, %r5, %r42;
	@%p15 bra 	$L__BB3_24;
	mul.lo.s32 	%r82, %r42, %r41;
	sub.s32 	%r83, %r8, %r82;
	mul.wide.s32 	%rd26, %r83, 4;
	add.s64 	%rd27, %rd1, %rd26;
	ld.global.u32 	%r130, [%rd27];
	bra.uni 	$L__BB3_28;
$L__BB3_24:
	ld.global.u32 	%r130, [%rd2];
	bra.uni 	$L__BB3_28;
$L__BB3_25:
	setp.ge.s32 	%p16, %r5, %r42;
	@%p16 bra 	$L__BB3_27;
	mul.wide.u32 	%rd28, %r5, 4;
	add.s64 	%rd29, %rd1, %rd28;
	ld.global.u32 	%r130, [%rd29];
	bra.uni 	$L__BB3_28;
$L__BB3_27:
	ld.global.u32 	%r130, [%rd1];
$L__BB3_28:
	mul.lo.s32 	%r28, %r15, %r2;
	add.s32 	%r84, %r13, %r28;
	shl.b32 	%r85, %r84, 2;
	add.s32 	%r29, %r54, %r85;
	st.shared.u32 	[%r29], %r130;
	add.s32 	%r30, %r47, %r4;
	setp.ge.s32 	%p17, %r30, %r42;
	@%p17 bra 	$L__BB3_32;
	setp.ge.s32 	%p19, %r5, %r42;
	@%p19 bra 	$L__BB3_31;
	mad.lo.s32 	%r92, %r42, %r4, %r8;
	cvt.s64.s32 	%rd41, %r92;
	bra.uni 	$L__BB3_35;
$L__BB3_31:
	mad.lo.s32 	%r90, %r42, %r30, %r42;
	add.s32 	%r91, %r90, -1;
	cvt.u64.u32 	%rd41, %r91;
	bra.uni 	$L__BB3_35;
$L__BB3_32:
	setp.ge.s32 	%p18, %r5, %r42;
	@%p18 bra 	$L__BB3_34;
	add.s32 	%r88, %r44, -1;
	mad.lo.s32 	%r89, %r88, %r42, %r5;
	cvt.s64.s32 	%rd41, %r89;
	bra.uni 	$L__BB3_35;
$L__BB3_34:
	mad.lo.s32 	%r87, %r44, %r42, -1;
	cvt.s64.s32 	%rd41, %r87;
$L__BB3_35:
	setp.ge.s32 	%p20, %r1, %r41;
	shl.b64 	%rd30, %rd41, 2;
	add.s64 	%rd31, %rd1, %rd30;
	ld.global.u32 	%r93, [%rd31];
	add.s32 	%r94, %r14, %r4;
	mul.lo.s32 	%r31, %r94, %r15;
	add.s32 	%r95, %r13, %r31;
	shl.b32 	%r96, %r95, 2;
	add.s32 	%r32, %r54, %r96;
	st.shared.u32 	[%r32], %r93;
	@%p20 bra 	$L__BB3_49;
	setp.lt.u32 	%p21, %r5, %r41;
	add.s32 	%r98, %r28, %r1;
	shl.b32 	%r99, %r98, 2;
	add.s32 	%r33, %r54, %r99;
	@%p21 bra 	$L__BB3_38;
	setp.lt.u32 	%p22, %r47, %r41;
	sub.s32 	%r101, %r5, %r41;
	not.b32 	%r102, %r42;
	mad.lo.s32 	%r103, %r41, %r102, %r8;
	selp.b32 	%r104, %r101, %r103, %p22;
	mul.wide.s32 	%rd32, %r104, 4;
	add.s64 	%rd33, %rd1, %rd32;
	ld.global.u32 	%r105, [%rd33];
	st.shared.u32 	[%r33], %r105;
	bra.uni 	$L__BB3_42;
$L__BB3_38:
	setp.lt.u32 	%p23, %r47, %r41;
	@%p23 bra 	$L__BB3_40;
	ld.global.u32 	%r131, [%rd2];
	bra.uni 	$L__BB3_41;
$L__BB3_40:
	ld.global.u32 	%r131, [%rd1];
$L__BB3_41:
	st.shared.u32 	[%r33], %r131;
$L__BB3_42:
	add.s32 	%r37, %r31, %r1;
	add.s32 	%r38, %r5, %r3;
	setp.ge.s32 	%p24, %r38, %r42;
	shl.b32 	%r39, %r3, 2;
	add.s32 	%r40, %r29, %r39;
	@%p24 bra 	$L__BB3_45;
	setp.lt.u32 	%p26, %r47, %r41;
	@%p26 bra 	$L__BB3_46;
	mul.lo.s32 	%r110, %r42, %r41;
	sub.s32 	%r111, %r3, %r110;
	add.s32 	%r112, %r111, %r8;
	cvt.s64.s32 	%rd42, %r112;
	bra.uni 	$L__BB3_47;
$L__BB3_45:
	setp.lt.u32 	%p25, %r47, %r41;
	mad.lo.s32 	%r107, %r42, %r80, %r42;
	selp.b32 	%r108, %r42, %r107, %p25;
	mul.wide.s32 	%rd34, %r108, 4;
	add.s64 	%rd35, %rd1, %rd34;
	ld.global.u32 	%r109, [%rd35+-4];
	st.shared.u32 	[%r40], %r109;
	bra.uni 	$L__BB3_48;
$L__BB3_46:
	cvt.u64.u32 	%rd42, %r38;
$L__BB3_47:
	shl.b64 	%rd36, %rd42, 2;
	add.s64 	%rd37, %rd1, %rd36;
	ld.global.u32 	%r113, [%rd37];
	st.shared.u32 	[%r40], %r113;
$L__BB3_48:
	add.s32 	%r114, %r32, %r39;
	mov.b32 	%r115, 11;
	st.shared.u32 	[%r33], %r115;
	mov.b32 	%r116, 33;
	st.shared.u32 	[%r40], %r116;
	shl.b32 	%r117, %r37, 2;
	add.s32 	%r119, %r54, %r117;
	mov.b32 	%r120, 88;
	st.shared.u32 	[%r119], %r120;
	mov.b32 	%r121, 99;
	st.shared.u32 	[%r114], %r121;
$L__BB3_49:
	setp.ge.s32 	%p27, %r5, %r42;
	setp.ge.s32 	%p28, %r47, %r44;
	or.pred  	%p29, %p27, %p28;
	@%p29 bra 	$L__BB3_51;
	add.s32 	%r122, %r14, 4;
	mad.lo.s32 	%r123, %r15, %r122, %r13;
	shl.b32 	%r124, %r123, 2;
	add.s32 	%r126, %r54, %r124;
	ld.shared.u32 	%r127, [%r126+16];
	cvta.to.global.u64 	%rd38, %rd11;
	mul.wide.s32 	%rd39, %r8, 4;
	add.s64 	%rd40, %rd38, %rd39;
	st.global.u32 	[%rd40], %r127;
$L__BB3_51:
	ret;

}


// ===== COMPILED SASS (sm_100) =====

	.target	sm_100

	.elftype	@"ET_EXEC"


//--------------------- .note.nv.tkinfo           --------------------------
	.section	.note.nv.tkinfo,"",@"SHT_NOTE"
	.sectionflags	@"SHF_NOTE_NV_TKINFO"
	.tkinfo
        /*0018*/ 	.word	0x00000002
        /*0030*/ 	.string	""
        /*0030*/ 	.string	"ptxas"
        /*0030*/ 	.string	"Cuda compilation tools, release 13.0, V13.0.88"
        /*0030*/ 	.string	"Build cuda_13.0.r13.0/compiler.36424714_0"
        /*0030*/ 	.string	"-arch sm_100 -m 64 "



//--------------------- .note.nv.cuinfo           --------------------------
	.section	.note.nv.cuinfo,"",@"SHT_NOTE"
	.sectionflags	@"SHF_NOTE_NV_CUINFO"
        /*0018*/ 	.short	0x0002
        /*001a*/ 	.short	0x0064
        /*001c*/ 	.short	0x0082
	.zero		2


//--------------------- .nv.info                  --------------------------
	.section	.nv.info,"",@"SHT_CUDA_INFO"
	.align	4


	//----- nvinfo : EIATTR_REGCOUNT
	.align		4
        /*0000*/ 	.byte	0x04, 0x2f
        /*0002*/ 	.short	(.L_1 - .L_0)
	.align		4
.L_0:
        /*0004*/ 	.word	index@(_Z8shared1DPiS_ii)
        /*0008*/ 	.word	0x00000012


	//----- nvinfo : EIATTR_FRAME_SIZE
	.align		4
.L_1:
        /*000c*/ 	.byte	0x04, 0x11
        /*000e*/ 	.short	(.L_3 - .L_2)
	.align		4
.L_2:
        /*0010*/ 	.word	index@(_Z8shared1DPiS_ii)
        /*0014*/ 	.word	0x00000000


	//----- nvinfo : EIATTR_REGCOUNT
	.align		4
.L_3:
        /*0018*/ 	.byte	0x04, 0x2f
        /*001a*/ 	.short	(.L_5 - .L_4)
	.align		4
.L_4:
        /*001c*/ 	.word	index@(_Z13horizShared2DPiS_iii)
        /*0020*/ 	.word	0x00000012


	//----- nvinfo : EIATTR_FRAME_SIZE
	.align		4
.L_5:
        /*0024*/ 	.byte	0x04, 0x11
        /*0026*/ 	.short	(.L_7 - .L_6)
	.align		4
.L_6:
        /*0028*/ 	.word	index@(_Z13horizShared2DPiS_iii)
        /*002c*/ 	.word	0x00000000


	//----- nvinfo : EIATTR_REGCOUNT
	.align		4
.L_7:
        /*0030*/ 	.byte	0x04, 0x2f
        /*0032*/ 	.short	(.L_9 - .L_8)
	.align		4
.L_8:
        /*0034*/ 	.word	index@(_Z12vertShared2DPiS_iii)
        /*0038*/ 	.word	0x00000014


	//----- nvinfo : EIATTR_FRAME_SIZE
	.align		4
.L_9:
        /*003c*/ 	.byte	0x04, 0x11
        /*003e*/ 	.short	(.L_11 - .L_10)
	.align		4
.L_10:
        /*0040*/ 	.word	index@(_Z12vertShared2DPiS_iii)
        /*0044*/ 	.word	0x00000000


	//----- nvinfo : EIATTR_REGCOUNT
	.align		4
.L_11:
        /*0048*/ 	.byte	0x04, 0x2f
        /*004a*/ 	.short	(.L_13 - .L_12)
	.align		4
.L_12:
        /*004c*/ 	.word	index@(_Z8shared2DPiS_iii)
        /*0050*/ 	.word	0x0000001d


	//----- nvinfo : EIATTR_FRAME_SIZE
	.align		4
.L_13:
        /*0054*/ 	.byte	0x04, 0x11
        /*0056*/ 	.short	(.L_15 - .L_14)
	.align		4
.L_14:
        /*0058*/ 	.word	index@(_Z8shared2DPiS_iii)
        /*005c*/ 	.word	0x00000000


	//----- nvinfo : EIATTR_MIN_STACK_SIZE
	.align		4
.L_15:
        /*0060*/ 	.byte	0x04, 0x12
        /*0062*/ 	.short	(.L_17 - .L_16)
	.align		4
.L_16:
        /*0064*/ 	.word	index@(_Z8shared2DPiS_iii)
        /*0068*/ 	.word	0x00000000


	//----- nvinfo : EIATTR_MIN_STACK_SIZE
	.align		4
.L_17:
        /*006c*/ 	.byte	0x04, 0x12
        /*006e*/ 	.short	(.L_19 - .L_18)
	.align		4
.L_18:
        /*0070*/ 	.word	index@(_Z12vertShared2DPiS_iii)
        /*0074*/ 	.word	0x00000000


	//----- nvinfo : EIATTR_MIN_STACK_SIZE
	.align		4
.L_19:
        /*0078*/ 	.byte	0x04, 0x12
        /*007a*/ 	.short	(.L_21 - .L_20)
	.align		4
.L_20:
        /*007c*/ 	.word	index@(_Z13horizShared2DPiS_iii)
        /*0080*/ 	.word	0x00000000


	//----- nvinfo : EIATTR_MIN_STACK_SIZE
	.align		4
.L_21:
        /*0084*/ 	.byte	0x04, 0x12
        /*0086*/ 	.short	(.L_23 - .L_22)
	.align		4
.L_22:
        /*0088*/ 	.word	index@(_Z8shared1DPiS_ii)
        /*008c*/ 	.word	0x00000000
.L_23:


//--------------------- .nv.compat                --------------------------
	.section	.nv.compat,"",@"SHT_CUDA_COMPAT_INFO"
	.align	4
        /*0000*/ 	.byte	0x02, 0x09, 0x00, 0x00, 0x02, 0x02, 0x01, 0x00, 0x02, 0x05, 0x05, 0x00, 0x03, 0x07, 0x01, 0x01
        /*0010*/ 	.byte	0x02, 0x03, 0x00, 0x00, 0x02, 0x06, 0x01, 0x00, 0x04, 0x0b, 0x08, 0x00, 0x09, 0x00, 0x00, 0x00
        /*0020*/ 	.byte	0x00, 0x00, 0x00, 0x00


//--------------------- .nv.info._Z8shared2DPiS_iii --------------------------
	.section	.nv.info._Z8shared2DPiS_iii,"",@"SHT_CUDA_INFO"
	.sectionflags	@""
	.align	4


	//----- nvinfo : EIATTR_CUDA_API_VERSION
	.align		4
        /*0000*/ 	.byte	0x04, 0x37
        /*0002*/ 	.short	(.L_25 - .L_24)
.L_24:
        /*0004*/ 	.word	0x00000082


	//----- nvinfo : EIATTR_KPARAM_INFO
	.align		4
.L_25:
        /*0008*/ 	.byte	0x04, 0x17
        /*000a*/ 	.short	(.L_27 - .L_26)
.L_26:
        /*000c*/ 	.word	0x00000000
        /*0010*/ 	.short	0x0004
        /*0012*/ 	.short	0x0018
        /*0014*/ 	.byte	0x00, 0xf0, 0x11, 0x00


	//----- nvinfo : EIATTR_KPARAM_INFO
	.align		4
.L_27:
        /*0018*/ 	.byte	0x04, 0x17
        /*001a*/ 	.short	(.L_29 - .L_28)
.L_28:
        /*001c*/ 	.word	0x00000000
        /*0020*/ 	.short	0x0003
        /*0022*/ 	.short	0x0014
        /*0024*/ 	.byte	0x00, 0xf0, 0x11, 0x00


	//----- nvinfo : EIATTR_KPARAM_INFO
	.align		4
.L_29:
        /*0028*/ 	.byte	0x04, 0x17
        /*002a*/ 	.short	(.L_31 - .L_30)
.L_30:
        /*002c*/ 	.word	0x00000000
        /*0030*/ 	.short	0x0002
        /*0032*/ 	.short	0x0010
        /*0034*/ 	.byte	0x00, 0xf0, 0x11, 0x00


	//----- nvinfo : EIATTR_KPARAM_INFO
	.align		4
.L_31:
        /*0038*/ 	.byte	0x04, 0x17
        /*003a*/ 	.short	(.L_33 - .L_32)
.L_32:
        /*003c*/ 	.word	0x00000000
        /*0040*/ 	.short	0x0001
        /*0042*/ 	.short	0x0008
        /*0044*/ 	.byte	0x00, 0xf5, 0x21, 0x00


	//----- nvinfo : EIATTR_KPARAM_INFO
	.align		4
.L_33:
        /*0048*/ 	.byte	0x04, 0x17
        /*004a*/ 	.short	(.L_35 - .L_34)
.L_34:
        /*004c*/ 	.word	0x00000000
        /*0050*/ 	.short	0x0000
        /*0052*/ 	.short	0x0000
        /*0054*/ 	.byte	0x00, 0xf5, 0x21, 0x00


	//----- nvinfo : EIATTR_SPARSE_MMA_MASK
	.align		4
.L_35:
        /*0058*/ 	.byte	0x03, 0x50
        /*005a*/ 	.short	0x0000


	//----- nvinfo : EIATTR_MAXREG_COUNT
	.align		4
        /*005c*/ 	.byte	0x03, 0x1b
        /*005e*/ 	.short	0x00ff


	//----- nvinfo : EIATTR_MERCURY_ISA_VERSION
	.align		4
        /*0060*/ 	.byte	0x03, 0x5f
        /*0062*/ 	.short	0x0101


	//----- nvinfo : EIATTR_VRC_CTA_INIT_COUNT
	.align		4
        /*0064*/ 	.byte	0x02, 0x4a
	.zero		1
	.zero		1


	//----- nvinfo : EIATTR_EXIT_INSTR_OFFSETS
	.align		4
        /*0068*/ 	.byte	0x04, 0x1c
        /*006a*/ 	.short	(.L_37 - .L_36)


	//   ....[0]....
.L_36:
        /*006c*/ 	.word	0x00000c50


	//   ....[1]....
        /*0070*/ 	.word	0x00000cd0


	//----- nvinfo : EIATTR_CRS_STACK_SIZE
	.align		4
.L_37:
        /*0074*/ 	.byte	0x04, 0x1e
        /*0076*/ 	.short	(.L_39 - .L_38)
.L_38:
        /*0078*/ 	.word	0x00000000


	//----- nvinfo : EIATTR_CBANK_PARAM_SIZE
	.align		4
.L_39:
        /*007c*/ 	.byte	0x03, 0x19
        /*007e*/ 	.short	0x001c


	//----- nvinfo : EIATTR_PARAM_CBANK
	.align		4
        /*0080*/ 	.byte	0x04, 0x0a
        /*0082*/ 	.short	(.L_41 - .L_40)
	.align		4
.L_40:
        /*0084*/ 	.word	index@(.nv.constant0._Z8shared2DPiS_iii)
        /*0088*/ 	.short	0x0380
        /*008a*/ 	.short	0x001c


	//----- nvinfo : EIATTR_SW_WAR
	.align		4
.L_41:
        /*008c*/ 	.byte	0x04, 0x36
        /*008e*/ 	.short	(.L_43 - .L_42)
.L_42:
        /*0090*/ 	.word	0x00000008
.L_43:


//--------------------- .nv.info._Z12vertShared2DPiS_iii --------------------------
	.section	.nv.info._Z12vertShared2DPiS_iii,"",@"SHT_CUDA_INFO"
	.sectionflags	@""
	.align	4


	//----- nvinfo : EIATTR_CUDA_API_VERSION
	.align		4
        /*0000*/ 	.byte	0x04, 0x37
        /*0002*/ 	.short	(.L_45 - .L_44)
.L_44:
        /*0004*/ 	.word	0x00000082


	//----- nvinfo : EIATTR_KPARAM_INFO
	.align		4
.L_45:
        /*0008*/ 	.byte	0x04, 0x17
        /*000a*/ 	.short	(.L_47 - .L_46)
.L_46:
        /*000c*/ 	.word	0x00000000
        /*0010*/ 	.short	0x0004
        /*0012*/ 	.short	0x0018
        /*0014*/ 	.byte	0x00, 0xf0, 0x11, 0x00


	//----- nvinfo : EIATTR_KPARAM_INFO
	.align		4
.L_47:
        /*0018*/ 	.byte	0x04, 0x17
        /*001a*/ 	.short	(.L_49 - .L_48)
.L_48:
        /*001c*/ 	.word	0x00000000
        /*0020*/ 	.short	0x0003
        /*0022*/ 	.short	0x0014
        /*0024*/ 	.byte	0x00, 0xf0, 0x11, 0x00


	//----- nvinfo : EIATTR_KPARAM_INFO
	.align		4
.L_49:
        /*0028*/ 	.byte	0x04, 0x17
        /*002a*/ 	.short	(.L_51 - .L_50)
.L_50:
        /*002c*/ 	.word	0x00000000
        /*0030*/ 	.short	0x0002
        /*0032*/ 	.short	0x0010
        /*0034*/ 	.byte	0x00, 0xf0, 0x11, 0x00


	//----- nvinfo : EIATTR_KPARAM_INFO
	.align		4
.L_51:
        /*0038*/ 	.byte	0x04, 0x17
        /*003a*/ 	.short	(.L_53 - .L_52)
.L_52:
        /*003c*/ 	.word	0x00000000
        /*0040*/ 	.short	0x0001
        /*0042*/ 	.short	0x0008
        /*0044*/ 	.byte	0x00, 0xf5, 0x21, 0x00


	//----- nvinfo : EIATTR_KPARAM_INFO
	.align		4
.L_53:
        /*0048*/ 	.byte	0x04, 0x17
        /*004a*/ 	.short	(.L_55 - .L_54)
.L_54:
        /*004c*/ 	.word	0x00000000
        /*0050*/ 	.short	0x0000
        /*0052*/ 	.short	0x0000
        /*0054*/ 	.byte	0x00, 0xf5, 0x21, 0x00


	//----- nvinfo : EIATTR_SPARSE_MMA_MASK
	.align		4
.L_55:
        /*0058*/ 	.byte	0x03, 0x50
        /*005a*/ 	.short	0x0000


	//----- nvinfo : EIATTR_MAXREG_COUNT
	.align		4
        /*005c*/ 	.byte	0x03, 0x1b
        /*005e*/ 	.short	0x00ff


	//----- nvinfo : EIATTR_NUM_BARRIERS
	.align		4
        /*0060*/ 	.byte	0x02, 0x4c
        /*0062*/ 	.byte	0x01
	.zero		1


	//----- nvinfo : EIATTR_MERCURY_ISA_VERSION
	.align		4
        /*0064*/ 	.byte	0x03, 0x5f
        /*0066*/ 	.short	0x0101


	//----- nvinfo : EIATTR_VRC_CTA_INIT_COUNT
	.align		4
        /*0068*/ 	.byte	0x02, 0x4a
	.zero		1
	.zero		1


	//----- nvinfo : EIATTR_EXIT_INSTR_OFFSETS
	.align		4
        /*006c*/ 	.byte	0x04, 0x1c
        /*006e*/ 	.short	(.L_57 - .L_56)


	//   ....[0]....
.L_56:
        /*0070*/ 	.word	0x00000080


	//   ....[1]....
        /*0074*/ 	.word	0x000003d0


	//   ....[2]....
        /*0078*/ 	.word	0x00000450


	//----- nvinfo : EIATTR_CRS_STACK_SIZE
	.align		4
.L_57:
        /*007c*/ 	.byte	0x04, 0x1e
        /*007e*/ 	.short	(.L_59 - .L_58)
.L_58:
        /*0080*/ 	.word	0x00000000


	//----- nvinfo : EIATTR_CBANK_PARAM_SIZE
	.align		4
.L_59:
        /*0084*/ 	.byte	0x03, 0x19
        /*0086*/ 	.short	0x001c


	//----- nvinfo : EIATTR_PARAM_CBANK
	.align		4
        /*0088*/ 	.byte	0x04, 0x0a
        /*008a*/ 	.short	(.L_61 - .L_60)
	.align		4
.L_60:
        /*008c*/ 	.word	index@(.nv.constant0._Z12vertShared2DPiS_iii)
        /*0090*/ 	.short	0x0380
        /*0092*/ 	.short	0x001c


	//----- nvinfo : EIATTR_SW_WAR
	.align		4
.L_61:
        /*0094*/ 	.byte	0x04, 0x36
        /*0096*/ 	.short	(.L_63 - .L_62)
.L_62:
        /*0098*/ 	.word	0x00000008
.L_63:


//--------------------- .nv.info._Z13horizShared2DPiS_iii --------------------------
	.section	.nv.info._Z13horizShared2DPiS_iii,"",@"SHT_CUDA_INFO"
	.sectionflags	@""
	.align	4


	//----- nvinfo : EIATTR_CUDA_API_VERSION
	.align		4
        /*0000*/ 	.byte	0x04, 0x37
        /*0002*/ 	.short	(.L_65 - .L_64)
.L_64:
        /*0004*/ 	.word	0x00000082


	//----- nvinfo : EIATTR_KPARAM_INFO
	.align		4
.L_65:
        /*0008*/ 	.byte	0x04, 0x17
        /*000a*/ 	.short	(.L_67 - .L_66)
.L_66:
        /*000c*/ 	.word	0x00000000
        /*0010*/ 	.short	0x0004
        /*0012*/ 	.short	0x0018
        /*0014*/ 	.byte	0x00, 0xf0, 0x11, 0x00


	//----- nvinfo : EIATTR_KPARAM_INFO
	.align		4
.L_67:
        /*0018*/ 	.byte	0x04, 0x17
        /*001a*/ 	.short	(.L_69 - .L_68)
.L_68:
        /*001c*/ 	.word	0x00000000
        /*0020*/ 	.short	0x0003
        /*0022*/ 	.short	0x0014
        /*0024*/ 	.byte	0x00, 0xf0, 0x11, 0x00


	//----- nvinfo : EIATTR_KPARAM_INFO
	.align		4
.L_69:
        /*0028*/ 	.byte	0x04, 0x17
        /*002a*/ 	.short	(.L_71 - .L_70)
.L_70:
        /*002c*/ 	.word	0x00000000
        /*0030*/ 	.short	0x0002
        /*0032*/ 	.short	0x0010
        /*0034*/ 	.byte	0x00, 0xf0, 0x11, 0x00


	//----- nvinfo : EIATTR_KPARAM_INFO
	.align		4
.L_71:
        /*0038*/ 	.byte	0x04, 0x17
        /*003a*/ 	.short	(.L_73 - .L_72)
.L_72:
        /*003c*/ 	.word	0x00000000
        /*0040*/ 	.short	0x0001
        /*0042*/ 	.short	0x0008
        /*0044*/ 	.byte	0x00, 0xf5, 0x21, 0x00


	//----- nvinfo : EIATTR_KPARAM_INFO
	.align		4
.L_73:
        /*0048*/ 	.byte	0x04, 0x17
        /*004a*/ 	.short	(.L_75 - .L_74)
.L_74:
        /*004c*/ 	.word	0x00000000
        /*0050*/ 	.short	0x0000
        /*0052*/ 	.short	0x0000
        /*0054*/ 	.byte	0x00, 0xf5, 0x21, 0x00


	//----- nvinfo : EIATTR_SPARSE_MMA_MASK
	.align		4
.L_75:
        /*0058*/ 	.byte	0x03, 0x50
        /*005a*/ 	.short	0x0000


	//----- nvinfo : EIATTR_MAXREG_COUNT
	.align		4
        /*005c*/ 	.byte	0x03, 0x1b
        /*005e*/ 	.short	0x00ff


	//----- nvinfo : EIATTR_NUM_BARRIERS
	.align		4
        /*0060*/ 	.byte	0x02, 0x4c
        /*0062*/ 	.byte	0x01
	.zero		1


	//----- nvinfo : EIATTR_MERCURY_ISA_VERSION
	.align		4
        /*0064*/ 	.byte	0x03, 0x5f
        /*0066*/ 	.short	0x0101


	//----- nvinfo : EIATTR_VRC_CTA_INIT_COUNT
	.align		4
        /*0068*/ 	.byte	0x02, 0x4a
	.zero		1
	.zero		1


	//----- nvinfo : EIATTR_EXIT_INSTR_OFFSETS
	.align		4
        /*006c*/ 	.byte	0x04, 0x1c
        /*006e*/ 	.short	(.L_77 - .L_76)


	//   ....[0]....
.L_76:
        /*0070*/ 	.word	0x00000080


	//   ....[1]....
        /*0074*/ 	.word	0x00000380


	//   ....[2]....
        /*0078*/ 	.word	0x000003d0


	//----- nvinfo : EIATTR_CRS_STACK_SIZE
	.align		4
.L_77:
        /*007c*/ 	.byte	0x04, 0x1e
        /*007e*/ 	.short	(.L_79 - .L_78)
.L_78:
        /*0080*/ 	.word	0x00000000


	//----- nvinfo : EIATTR_CBANK_PARAM_SIZE
	.align		4
.L_79:
        /*0084*/ 	.byte	0x03, 0x19
        /*0086*/ 	.short	0x001c


	//----- nvinfo : EIATTR_PARAM_CBANK
	.align		4
        /*0088*/ 	.byte	0x04, 0x0a
        /*008a*/ 	.short	(.L_81 - .L_80)
	.align		4
.L_80:
        /*008c*/ 	.word	index@(.nv.constant0._Z13horizShared2DPiS_iii)
        /*0090*/ 	.short	0x0380
        /*0092*/ 	.short	0x001c


	//----- nvinfo : EIATTR_SW_WAR
	.align		4
.L_81:
        /*0094*/ 	.byte	0x04, 0x36
        /*0096*/ 	.short	(.L_83 - .L_82)
.L_82:
        /*0098*/ 	.word	0x00000008
.L_83:


//--------------------- .nv.info._Z8shared1DPiS_ii --------------------------
	.section	.nv.info._Z8shared1DPiS_ii,"",@"SHT_CUDA_INFO"
	.sectionflags	@""
	.align	4


	//----- nvinfo : EIATTR_CUDA_API_VERSION
	.align		4
        /*0000*/ 	.byte	0x04, 0x37
        /*0002*/ 	.short	(.L_85 - .L_84)
.L_84:
        /*0004*/ 	.word	0x00000082


	//----- nvinfo : EIATTR_KPARAM_INFO
	.align		4
.L_85:
        /*0008*/ 	.byte	0x04, 0x17
        /*000a*/ 	.short	(.L_87 - .L_86)
.L_86:
        /*000c*/ 	.word	0x00000000
        /*0010*/ 	.short	0x0003
        /*0012*/ 	.short	0x0014
        /*0014*/ 	.byte	0x00, 0xf0, 0x11, 0x00


	//----- nvinfo : EIATTR_KPARAM_INFO
	.align		4
.L_87:
        /*0018*/ 	.byte	0x04, 0x17
        /*001a*/ 	.short	(.L_89 - .L_88)
.L_88:
        /*001c*/ 	.word	0x00000000
        /*0020*/ 	.short	0x0002
        /*0022*/ 	.short	0x0010
        /*0024*/ 	.byte	0x00, 0xf0, 0x11, 0x00


	//----- nvinfo : EIATTR_KPARAM_INFO
	.align		4
.L_89:
        /*0028*/ 	.byte	0x04, 0x17
        /*002a*/ 	.short	(.L_91 - .L_90)
.L_90:
        /*002c*/ 	.word	0x00000000
        /*0030*/ 	.short	0x0001
        /*0032*/ 	.short	0x0008
        /*0034*/ 	.byte	0x00, 0xf5, 0x21, 0x00


	//----- nvinfo : EIATTR_KPARAM_INFO
	.align		4
.L_91:
        /*0038*/ 	.byte	0x04, 0x17
        /*003a*/ 	.short	(.L_93 - .L_92)
.L_92:
        /*003c*/ 	.word	0x00000000
        /*0040*/ 	.short	0x0000
        /*0042*/ 	.short	0x0000
        /*0044*/ 	.byte	0x00, 0xf5, 0x21, 0x00


	//----- nvinfo : EIATTR_SPARSE_MMA_MASK
	.align		4
.L_93:
        /*0048*/ 	.byte	0x03, 0x50
        /*004a*/ 	.short	0x0000


	//----- nvinfo : EIATTR_MAXREG_COUNT
	.align		4
        /*004c*/ 	.byte	0x03, 0x1b
        /*004e*/ 	.short	0x00ff


	//----- nvinfo : EIATTR_NUM_BARRIERS
	.align		4
        /*0050*/ 	.byte	0x02, 0x4c
        /*0052*/ 	.byte	0x01
	.zero		1


	//----- nvinfo : EIATTR_MERCURY_ISA_VERSION
	.align		4
        /*0054*/ 	.byte	0x03, 0x5f
        /*0056*/ 	.short	0x0101


	//----- nvinfo : EIATTR_VRC_CTA_INIT_COUNT
	.align		4
        /*0058*/ 	.byte	0x02, 0x4a
	.zero		1
	.zero		1


	//----- nvinfo : EIATTR_EXIT_INSTR_OFFSETS
	.align		4
        /*005c*/ 	.byte	0x04, 0x1c
        /*005e*/ 	.short	(.L_95 - .L_94)


	//   ....[0]....
.L_94:
        /*0060*/ 	.word	0x000002e0


	//   ....[1]....
        /*0064*/ 	.word	0x00000340


	//----- nvinfo : EIATTR_CRS_STACK_SIZE
	.align		4
.L_95:
        /*0068*/ 	.byte	0x04, 0x1e
        /*006a*/ 	.short	(.L_97 - .L_96)
.L_96:
        /*006c*/ 	.word	0x00000000


	//----- nvinfo : EIATTR_CBANK_PARAM_SIZE
	.align		4
.L_97:
        /*0070*/ 	.byte	0x03, 0x19
        /*0072*/ 	.short	0x0018


	//----- nvinfo : EIATTR_PARAM_CBANK
	.align		4
        /*0074*/ 	.byte	0x04, 0x0a
        /*0076*/ 	.short	(.L_99 - .L_98)
	.align		4
.L_98:
        /*0078*/ 	.word	index@(.nv.constant0._Z8shared1DPiS_ii)
        /*007c*/ 	.short	0x0380
        /*007e*/ 	.short	0x0018


	//----- nvinfo : EIATTR_SW_WAR
	.align		4
.L_99:
        /*0080*/ 	.byte	0x04, 0x36
        /*0082*/ 	.short	(.L_101 - .L_100)
.L_100:
        /*0084*/ 	.word	0x00000008
.L_101:


//--------------------- .nv.callgraph             --------------------------
	.section	.nv.callgraph,"",@"SHT_CUDA_CALLGRAPH"
	.align	4
	.sectionentsize	8
	.align		4
        /*0000*/ 	.word	0x00000000
	.align		4
        /*0004*/ 	.word	0xffffffff
	.align		4
        /*0008*/ 	.word	0x00000000
	.align		4
        /*000c*/ 	.word	0xfffffffe
	.align		4
        /*0010*/ 	.word	0x00000000
	.align		4
        /*0014*/ 	.word	0xfffffffd
	.align		4
        /*0018*/ 	.word	0x00000000
	.align		4
        /*001c*/ 	.word	0xfffffffc


//--------------------- .text._Z8shared2DPiS_iii  --------------------------
	.section	.text._Z8shared2DPiS_iii,"ax",@progbits
	.align	128
        .global         _Z8shared2DPiS_iii
        .type           _Z8shared2DPiS_iii,@function
        .size           _Z8shared2DPiS_iii,(.L_x_32 - _Z8shared2DPiS_iii)
        .other          _Z8shared2DPiS_iii,@"STO_CUDA_ENTRY STV_DEFAULT"
_Z8shared2DPiS_iii:
.text._Z8shared2DPiS_iii:
[----:B------:R-:W-:Y:S01]  /*0000*/  LDC R1, c[0x0][0x37c] ;  /* 0x0000df00ff017b82 */ /* 0x000fe20000000800 */
[----:B------:R-:W0:Y:S07]  /*0010*/  S2R R0, SR_TID.X ;  /* 0x0000000000007919 */ /* 0x000e2e0000002100 */
[----:B------:R-:W0:Y:S01]  /*0020*/  LDC R3, c[0x0][0x360] ;  /* 0x0000d800ff037b82 */ /* 0x000e220000000800 */
[----:B------:R-:W1:Y:S01]  /*0030*/  LDCU.64 UR6, c[0x0][0x358] ;  /* 0x00006b00ff0677ac */ /* 0x000e620008000a00 */
[----:B------:R-:W-:Y:S01]  /*0040*/  BSSY.RECONVERGENT B0, `(.L_x_0) ;  /* 0x0000017000007945 */ /* 0x000fe20003800200 */
[----:B------:R-:W2:Y:S05]  /*0050*/  S2R R18, SR_TID.Y ;  /* 0x0000000000127919 */ /* 0x000eaa0000002200 */
[----:B------:R-:W0:Y:S08]  /*0060*/  S2UR UR4, SR_CTAID.X ;  /* 0x00000000000479c3 */ /* 0x000e300000002500 */
[----:B------:R-:W2:Y:S08]  /*0070*/  S2UR UR5, SR_CTAID.Y ;  /* 0x00000000000579c3 */ /* 0x000eb00000002600 */
[----:B------:R-:W2:Y:S08]  /*0080*/  LDC R2, c[0x0][0x364] ;  /* 0x0000d900ff027b82 */ /* 0x000eb00000000800 */
[----:B------:R-:W3:Y:S01]  /*0090*/  LDC R5, c[0x0][0x394] ;  /* 0x0000e500ff057b82 */ /* 0x000ee20000000800 */
[----:B0-----:R-:W-:-:S07]  /*00a0*/  IMAD R6, R3, UR4, R0 ;  /* 0x0000000403067c24 */ /* 0x001fce000f8e0200 */
[----:B------:R-:W0:Y:S08]  /*00b0*/  LDC R4, c[0x0][0x398] ;  /* 0x0000e600ff047b82 */ /* 0x000e300000000800 */
[----:B------:R-:W4:Y:S01]  /*00c0*/  LDC.64 R10, c[0x0][0x380] ;  /* 0x0000e000ff0a7b82 */ /* 0x000f220000000a00 */
[----:B--2---:R-:W-:Y:S01]  /*00d0*/  IMAD R7, R2, UR5, R18 ;  /* 0x0000000502077c24 */ /* 0x004fe2000f8e0212 */
[----:B---3--:R-:W-:-:S03]  /*00e0*/  ISETP.LT.AND P1, PT, R6, R5, PT ;  /* 0x000000050600720c */ /* 0x008fc60003f21270 */
[----:B------:R-:W-:-:S04]  /*00f0*/  IMAD R14, R7, R5, RZ ;  /* 0x00000005070e7224 */ /* 0x000fc800078e02ff */
[----:B------:R-:W-:Y:S01]  /*0100*/  IMAD.IADD R8, R6, 0x1, R14 ;  /* 0x0000000106087824 */ /* 0x000fe200078e020e */
[----:B0-----:R-:W-:-:S03]  /*0110*/  ISETP.GE.AND P0, PT, R7, R4, PT ;  /* 0x000000040700720c */ /* 0x001fc60003f06270 */
[----:B------:R-:W-:-:S10]  /*0120*/  IMAD.MOV.U32 R9, RZ, RZ, R8 ;  /* 0x000000ffff097224 */ /* 0x000fd400078e0008 */
[----:B-1--4-:R-:W-:Y:S05]  /*0130*/  @!P0 BRA P1, `(.L_x_1) ;  /* 0x00000000001c8947 */ /* 0x012fea0000800000 */
[----:B------:R-:W-:-:S13]  /*0140*/  ISETP.GE.AND P1, PT, R6, R5, PT ;  /* 0x000000050600720c */ /* 0x000fda0003f26270 */
[----:B------:R-:W-:-:S05]  /*0150*/  @!P1 IADD3 R9, PT, PT, R4, -0x1, RZ ;  /* 0xffffffff04099810 */ /* 0x000fca0007ffe0ff */
[----:B------:R-:W-:Y:S01]  /*0160*/  @!P1 IMAD R9, R9, R5, R6 ;  /* 0x0000000509099224 */ /* 0x000fe200078e0206 */
[----:B------:R-:W-:Y:S06]  /*0170*/  @!P1 BRA `(.L_x_1) ;  /* 0x00000000000c9947 */ /* 0x000fec0003800000 */
[----:B------:R-:W-:-:S13]  /*0180*/  ISETP.GE.AND P1, PT, R7, R4, PT ;  /* 0x000000040700720c */ /* 0x000fda0003f26270 */
[----:B------:R-:W-:Y:S01]  /*0190*/  @!P1 IADD3 R9, PT, PT, R14, -0x1, R5 ;  /* 0xffffffff0e099810 */ /* 0x000fe20007ffe005 */
[----:B------:R-:W-:-:S07]  /*01a0*/  @P1 IMAD R9, R5, R4, -0x1 ;  /* 0xffffffff05091424 */ /* 0x000fce00078e0204 */
.L_x_1:
[----:B------:R-:W-:Y:S05]  /*01b0*/  BSYNC.RECONVERGENT B0 ;  /* 0x0000000000007941 */ /* 0x000fea0003800200 */
.L_x_0:
[----:B------:R-:W-:Y:S02]  /*01c0*/  IMAD.WIDE R12, R9, 0x4, R10 ;  /* 0x00000004090c7825 */ /* 0x000fe400078e020a */
[----:B------:R-:W0:Y:S04]  /*01d0*/  LDC R9, c[0x0][0x390] ;  /* 0x0000e400ff097b82 */ /* 0x000e280000000800 */
[----:B------:R-:W2:Y:S01]  /*01e0*/  LDG.E R13, desc[UR6][R12.64] ;  /* 0x000000060c0d7981 */ /* 0x000ea2000c1e1900 */
[----:B------:R-:W-:Y:S01]  /*01f0*/  UMOV UR4, 0x400 ;  /* 0x0000040000047882 */ /* 0x000fe20000000000 */
[----:B------:R-:W-:Y:S02]  /*0200*/  BSSY.RECONVERGENT B0, `(.L_x_2) ;  /* 0x0000037000007945 */ /* 0x000fe40003800200 */
[----:B------:R-:W1:Y:S01]  /*0210*/  S2UR UR5, SR_CgaCtaId ;  /* 0x00000000000579c3 */ /* 0x000e620000008800 */
[----:B0-----:R-:W-:Y:S01]  /*0220*/  LEA R20, R9, R3, 0x1 ;  /* 0x0000000309147211 */ /* 0x001fe200078e08ff */
[--C-:B------:R-:W-:Y:S01]  /*0230*/  IMAD.IADD R21, R18, 0x1, R9.reuse ;  /* 0x0000000112157824 */ /* 0x100fe200078e0209 */
[C---:B------:R-:W-:Y:S01]  /*0240*/  ISETP.GE.AND P1, PT, R0.reuse, R9, PT ;  /* 0x000000090000720c */ /* 0x040fe20003f26270 */
[----:B------:R-:W-:-:S02]  /*0250*/  IMAD.IADD R23, R0, 0x1, R9 ;  /* 0x0000000100177824 */ /* 0x000fc400078e0209 */
[----:B------:R-:W-:Y:S01]  /*0260*/  IMAD R15, R21, R20, RZ ;  /* 0x00000014150f7224 */ /* 0x000fe200078e02ff */
[----:B-1----:R-:W-:-:S04]  /*0270*/  ULEA UR4, UR5, UR4, 0x18 ;  /* 0x0000000405047291 */ /* 0x002fc8000f8ec0ff */
[----:B------:R-:W-:-:S04]  /*0280*/  IADD3 R16, PT, PT, R23, R15, RZ ;  /* 0x0000000f17107210 */ /* 0x000fc80007ffe0ff */
[----:B------:R-:W-:-:S05]  /*0290*/  LEA R16, R16, UR4, 0x2 ;  /* 0x0000000410107c11 */ /* 0x000fca000f8e10ff */
[----:B--2---:R0:W-:Y:S01]  /*02a0*/  STS [R16], R13 ;  /* 0x0000000d10007388 */ /* 0x0041e20000000800 */
[----:B------:R-:W-:Y:S05]  /*02b0*/  @P1 BRA `(.L_x_3) ;  /* 0x0000000000ac1947 */ /* 0x000fea0003800000 */
[----:B------:R-:W-:Y:S01]  /*02c0*/  ISETP.GE.U32.AND P2, PT, R6, R9, PT ;  /* 0x000000090600720c */ /* 0x000fe20003f46070 */
[----:B------:R-:W-:-:S12]  /*02d0*/  BSSY.RECONVERGENT B1, `(.L_x_4) ;  /* 0x000000b000017945 */ /* 0x000fd80003800200 */
[----:B------:R-:W-:Y:S05]  /*02e0*/  @!P2 BRA `(.L_x_5) ;  /* 0x000000000018a947 */ /* 0x000fea0003800000 */
[----:B------:R-:W-:-:S13]  /*02f0*/  ISETP.GE.AND P0, PT, R7, R4, PT ;  /* 0x000000040700720c */ /* 0x000fda0003f06270 */
[----:B------:R-:W-:Y:S01]  /*0300*/  @P0 IADD3 R17, PT, PT, R4, -0x1, RZ ;  /* 0xffffffff04110810 */ /* 0x000fe20007ffe0ff */
[--C-:B------:R-:W-:Y:S02]  /*0310*/  @P0 IMAD.IADD R12, R6, 0x1, -R9.reuse ;  /* 0x00000001060c0824 */ /* 0x100fe400078e0a09 */
[----:B0-----:R-:W-:Y:S02]  /*0320*/  @!P0 IMAD.IADD R13, R8, 0x1, -R9 ;  /* 0x00000001080d8824 */ /* 0x001fe400078e0a09 */
[----:B------:R-:W-:Y:S01]  /*0330*/  @P0 IMAD R13, R17, R5, R12 ;  /* 0x00000005110d0224 */ /* 0x000fe200078e020c */
[----:B------:R-:W-:Y:S06]  /*0340*/  BRA `(.L_x_6) ;  /* 0x00000000000c7947 */ /* 0x000fec0003800000 */
.L_x_5:
[----:B------:R-:W-:Y:S01]  /*0350*/  @P0 VIADD R12, R4, 0xffffffff ;  /* 0xffffffff040c0836 */ /* 0x000fe20000000000 */
[----:B0-----:R-:W-:-:S03]  /*0360*/  MOV R13, R14 ;  /* 0x0000000e000d7202 */ /* 0x001fc60000000f00 */
[----:B------:R-:W-:-:S07]  /*0370*/  @P0 IMAD R13, R12, R5, RZ ;  /* 0x000000050c0d0224 */ /* 0x000fce00078e02ff */
.L_x_6:
[----:B------:R-:W-:Y:S05]  /*0380*/  BSYNC.RECONVERGENT B1 ;  /* 0x0000000000017941 */ /* 0x000fea0003800200 */
.L_x_4:
[----:B------:R-:W-:-:S06]  /*0390*/  IMAD.WIDE R12, R13, 0x4, R10 ;  /* 0x000000040d0c7825 */ /* 0x000fcc00078e020a */
[----:B------:R-:W2:Y:S01]  /*03a0*/  LDG.E R12, desc[UR6][R12.64] ;  /* 0x000000060c0c7981 */ /* 0x000ea2000c1e1900 */
[----:B------:R-:W-:Y:S01]  /*03b0*/  IADD3 R15, PT, PT, R15, R0, RZ ;  /* 0x000000000f0f7210 */ /* 0x000fe20007ffe0ff */
[----:B------:R-:W-:-:S03]  /*03c0*/  IMAD.IADD R22, R6, 0x1, R3 ;  /* 0x0000000106167824 */ /* 0x000fc600078e0203 */
[----:B------:R-:W-:Y:S02]  /*03d0*/  LEA R15, R15, UR4, 0x2 ;  /* 0x000000040f0f7c11 */ /* 0x000fe4000f8e10ff */
[----:B------:R-:W-:-:S03]  /*03e0*/  ISETP.GE.AND P0, PT, R22, R5, PT ;  /* 0x000000051600720c */ /* 0x000fc60003f06270 */
[----:B--2---:R0:W-:Y:S10]  /*03f0*/  STS [R15], R12 ;  /* 0x0000000c0f007388 */ /* 0x0041f40000000800 */
[----:B------:R-:W-:Y:S05]  /*0400*/  @P0 BRA `(.L_x_7) ;  /* 0x0000000000300947 */ /* 0x000fea0003800000 */
[----:B------:R-:W-:-:S13]  /*0410*/  ISETP.GE.AND P0, PT, R7, R4, PT ;  /* 0x000000040700720c */ /* 0x000fda0003f06270 */
[----:B------:R-:W-:Y:S01]  /*0420*/  @P0 IADD3 R13, PT, PT, R4, -0x1, RZ ;  /* 0xffffffff040d0810 */ /* 0x000fe20007ffe0ff */
[----:B0-----:R-:W-:-:S04]  /*0430*/  @!P0 IMAD.IADD R15, R14, 0x1, R22 ;  /* 0x000000010e0f8824 */ /* 0x001fc800078e0216 */
[----:B------:R-:W-:Y:S02]  /*0440*/  @P0 IMAD R13, R13, R5, R22 ;  /* 0x000000050d0d0224 */ /* 0x000fe400078e0216 */
[----:B------:R-:W-:-:S04]  /*0450*/  @!P0 IMAD.WIDE R14, R15, 0x4, R10 ;  /* 0x000000040f0e8825 */ /* 0x000fc800078e020a */
[----:B------:R-:W-:Y:S02]  /*0460*/  @P0 IMAD.WIDE R12, R13, 0x4, R10 ;  /* 0x000000040d0c0825 */ /* 0x000fe400078e020a */
[----:B------:R-:W2:Y:S04]  /*0470*/  @!P0 LDG.E R14, desc[UR6][R14.64] ;  /* 0x000000060e0e8981 */ /* 0x000ea8000c1e1900 */
[----:B------:R-:W3:Y:S01]  /*0480*/  @P0 LDG.E R12, desc[UR6][R12.64] ;  /* 0x000000060c0c0981 */ /* 0x000ee2000c1e1900 */
[----:B------:R-:W-:-:S05]  /*0490*/  LEA R17, R3, R16, 0x2 ;  /* 0x0000001003117211 */ /* 0x000fca00078e10ff */
[----:B--2---:R1:W-:Y:S04]  /*04a0*/  @!P0 STS [R17], R14 ;  /* 0x0000000e11008388 */ /* 0x0043e80000000800 */
[----:B---3--:R1:W-:Y:S01]  /*04b0*/  @P0 STS [R17], R12 ;  /* 0x0000000c11000388 */ /* 0x0083e20000000800 */
[----:B------:R-:W-:Y:S05]  /*04c0*/  BRA `(.L_x_3) ;  /* 0x0000000000287947 */ /* 0x000fea0003800000 */
.L_x_7:
[----:B------:R-:W-:-:S13]  /*04d0*/  ISETP.GE.AND P0, PT, R7, R4, PT ;  /* 0x000000040700720c */ /* 0x000fda0003f06270 */
[----:B0-----:R-:W-:Y:S02]  /*04e0*/  @!P0 IMAD.IADD R15, R14, 0x1, R5 ;  /* 0x000000010e0f8824 */ /* 0x001fe400078e0205 */
[----:B------:R-:W-:Y:S02]  /*04f0*/  @P0 IMAD R13, R5, R4, RZ ;  /* 0x00000004050d0224 */ /* 0x000fe400078e02ff */
[----:B------:R-:W-:-:S04]  /*0500*/  @!P0 IMAD.WIDE R14, R15, 0x4, R10 ;  /* 0x000000040f0e8825 */ /* 0x000fc800078e020a */
[----:B------:R-:W-:Y:S02]  /*0510*/  @P0 IMAD.WIDE R12, R13, 0x4, R10 ;  /* 0x000000040d0c0825 */ /* 0x000fe400078e020a */
[----:B------:R-:W2:Y:S04]  /*0520*/  @!P0 LDG.E R14, desc[UR6][R14.64+-0x4] ;  /* 0xfffffc060e0e8981 */ /* 0x000ea8000c1e1900 */
[----:B------:R-:W3:Y:S01]  /*0530*/  @P0 LDG.E R12, desc[UR6][R12.64+-0x4] ;  /* 0xfffffc060c0c0981 */ /* 0x000ee2000c1e1900 */
[----:B------:R-:W-:-:S05]  /*0540*/  LEA R17, R3, R16, 0x2 ;  /* 0x0000001003117211 */ /* 0x000fca00078e10ff */
[----:B--2---:R2:W-:Y:S04]  /*0550*/  @!P0 STS [R17], R14 ;  /* 0x0000000e11008388 */ /* 0x0045e80000000800 */
[----:B---3--:R2:W-:Y:S02]  /*0560*/  @P0 STS [R17], R12 ;  /* 0x0000000c11000388 */ /* 0x0085e40000000800 */
.L_x_3:
[----:B------:R-:W-:Y:S05]  /*0570*/  BSYNC.RECONVERGENT B0 ;  /* 0x0000000000007941 */ /* 0x000fea0003800200 */
.L_x_2:
[----:B------:R-:W-:Y:S01]  /*0580*/  ISETP.GE.AND P0, PT, R18, R9, PT ;  /* 0x000000091200720c */ /* 0x000fe20003f06270 */
[----:B------:R-:W-:-:S12]  /*0590*/  BSSY.RECONVERGENT B0, `(.L_x_8) ;  /* 0x0000069000007945 */ /* 0x000fd80003800200 */
[----:B------:R-:W-:Y:S05]  /*05a0*/  @P0 BRA `(.L_x_9) ;  /* 0x00000004009c0947 */ /* 0x000fea0003800000 */
[C---:B------:R-:W-:Y:S01]  /*05b0*/  ISETP.GE.U32.AND P0, PT, R7.reuse, R9, PT ;  /* 0x000000090700720c */ /* 0x040fe20003f06070 */
[----:B------:R-:W-:Y:S01]  /*05c0*/  IMAD.IADD R22, R7, 0x1, -R9 ;  /* 0x0000000107167824 */ /* 0x000fe200078e0a09 */
[----:B------:R-:W-:Y:S03]  /*05d0*/  BSSY.RECONVERGENT B1, `(.L_x_10) ;  /* 0x0000010000017945 */ /* 0x000fe60003800200 */
[----:B0-----:R-:W-:-:S04]  /*05e0*/  IMAD R13, R22, R5, RZ ;  /* 0x00000005160d7224 */ /* 0x001fc800078e02ff */
[----:B-12---:R-:W-:-:S04]  /*05f0*/  IMAD.WIDE R12, R13, 0x4, R10 ;  /* 0x000000040d0c7825 */ /* 0x006fc800078e020a */
[----:B------:R-:W-:Y:S05]  /*0600*/  @!P0 BRA `(.L_x_11) ;  /* 0x00000000001c8947 */ /* 0x000fea0003800000 */
[----:B------:R-:W-:-:S13]  /*0610*/  ISETP.GE.AND P3, PT, R6, R5, PT ;  /* 0x000000050600720c */ /* 0x000fda0003f66270 */
[----:B------:R-:W-:-:S05]  /*0620*/  @!P3 IADD3 R15, PT, PT, -R5, RZ, RZ ;  /* 0x000000ff050fb210 */ /* 0x000fca0007ffe1ff */
[----:B------:R-:W-:-:S04]  /*0630*/  @!P3 IMAD R15, R9, R15, R8 ;  /* 0x0000000f090fb224 */ /* 0x000fc800078e0208 */
[----:B------:R-:W-:-:S05]  /*0640*/  @!P3 IMAD.WIDE R14, R15, 0x4, R10 ;  /* 0x000000040f0eb825 */ /* 0x000fca00078e020a */
[----:B------:R1:W5:Y:S04]  /*0650*/  @!P3 LDG.E R19, desc[UR6][R14.64] ;  /* 0x000000060e13b981 */ /* 0x000368000c1e1900 */
[----:B------:R1:W5:Y:S01]  /*0660*/  @P3 LDG.E R19, desc[UR6][R12.64] ;  /* 0x000000060c133981 */ /* 0x000362000c1e1900 */
[----:B------:R-:W-:Y:S05]  /*0670*/  BRA `(.L_x_12) ;  /* 0x0000000000147947 */ /* 0x000fea0003800000 */
.L_x_11:
[----:B------:R-:W-:-:S13]  /*0680*/  ISETP.GE.AND P3, PT, R6, R5, PT ;  /* 0x000000050600720c */ /* 0x000fda0003f66270 */
[----:B------:R-:W-:-:S05]  /*0690*/  @!P3 IMAD.WIDE.U32 R14, R6, 0x4, R10 ;  /* 0x00000004060eb825 */ /* 0x000fca00078e000a */
[----:B------:R0:W5:Y:S01]  /*06a0*/  @!P3 LDG.E R19, desc[UR6][R14.64] ;  /* 0x000000060e13b981 */ /* 0x000162000c1e1900 */
[----:B------:R-:W1:Y:S03]  /*06b0*/  @P3 LDC.64 R16, c[0x0][0x380] ;  /* 0x0000e000ff103b82 */ /* 0x000e660000000a00 */
[----:B-1----:R0:W5:Y:S02]  /*06c0*/  @P3 LDG.E R19, desc[UR6][R16.64] ;  /* 0x0000000610133981 */ /* 0x002164000c1e1900 */
.L_x_12:
[----:B------:R-:W-:Y:S05]  /*06d0*/  BSYNC.RECONVERGENT B1 ;  /* 0x0000000000017941 */ /* 0x000fea0003800200 */
.L_x_10:
[----:B------:R-:W-:Y:S01]  /*06e0*/  IMAD R25, R20, R18, RZ ;  /* 0x0000001214197224 */ /* 0x000fe200078e02ff */
[----:B01----:R-:W-:Y:S01]  /*06f0*/  IADD3 R14, PT, PT, R7, R2, RZ ;  /* 0x00000002070e7210 */ /* 0x003fe20007ffe0ff */
[----:B------:R-:W-:Y:S02]  /*0700*/  BSSY.RECONVERGENT B1, `(.L_x_13) ;  /* 0x0000015000017945 */ /* 0x000fe40003800200 */
[----:B------:R-:W-:Y:S01]  /*0710*/  IMAD.IADD R24, R23, 0x1, R25 ;  /* 0x0000000117187824 */ /* 0x000fe200078e0219 */
[----:B------:R-:W-:-:S04]  /*0720*/  ISETP.GE.AND P2, PT, R14, R5, PT ;  /* 0x000000050e00720c */ /* 0x000fc80003f46270 */
[----:B------:R-:W-:-:S05]  /*0730*/  LEA R24, R24, UR4, 0x2 ;  /* 0x0000000418187c11 */ /* 0x000fca000f8e10ff */
[----:B-----5:R0:W-:Y:S04]  /*0740*/  STS [R24], R19 ;  /* 0x0000001318007388 */ /* 0x0201e80000000800 */
[----:B------:R-:W-:Y:S05]  /*0750*/  @P2 BRA `(.L_x_14) ;  /* 0x0000000000202947 */ /* 0x000fea0003800000 */
[-C--:B------:R-:W-:Y:S02]  /*0760*/  @P3 IMAD R14, R14, R5.reuse, R5 ;  /* 0x000000050e0e3224 */ /* 0x080fe400078e0205 */
[----:B------:R-:W-:Y:S02]  /*0770*/  @!P3 IMAD R16, R2, R5, R8 ;  /* 0x000000050210b224 */ /* 0x000fe400078e0208 */
[----:B------:R-:W-:-:S03]  /*0780*/  @P3 VIADD R17, R14, 0xffffffff ;  /* 0xffffffff0e113836 */ /* 0x000fc60000000000 */
[----:B------:R-:W-:Y:S02]  /*0790*/  @!P3 SHF.R.S32.HI R15, RZ, 0x1f, R16 ;  /* 0x0000001fff0fb819 */ /* 0x000fe40000011410 */
[----:B------:R-:W-:Y:S01]  /*07a0*/  @!P3 MOV R14, R16 ;  /* 0x00000010000eb202 */ /* 0x000fe20000000f00 */
[----:B------:R-:W-:Y:S01]  /*07b0*/  @P3 IMAD.MOV.U32 R14, RZ, RZ, R17 ;  /* 0x000000ffff0e3224 */ /* 0x000fe200078e0011 */
[----:B------:R-:W-:Y:S01]  /*07c0*/  @P3 MOV R15, RZ ;  /* 0x000000ff000f3202 */ /* 0x000fe20000000f00 */
[----:B------:R-:W-:Y:S06]  /*07d0*/  BRA `(.L_x_15) ;  /* 0x00000000001c7947 */ /* 0x000fec0003800000 */
.L_x_14:
[----:B------:R-:W-:Y:S02]  /*07e0*/  @!P3 VIADD R14, R4, 0xffffffff ;  /* 0xffffffff040eb836 */ /* 0x000fe40000000000 */
[----:B------:R-:W-:Y:S02]  /*07f0*/  @P3 IMAD R17, R5, R4, -0x1 ;  /* 0xffffffff05113424 */ /* 0x000fe400078e0204 */
[----:B------:R-:W-:-:S03]  /*0800*/  @!P3 IMAD R14, R14, R5, R6 ;  /* 0x000000050e0eb224 */ /* 0x000fc600078e0206 */
[----:B------:R-:W-:Y:S02]  /*0810*/  @P3 SHF.R.S32.HI R16, RZ, 0x1f, R17 ;  /* 0x0000001fff103819 */ /* 0x000fe40000011411 */
[----:B------:R-:W-:Y:S02]  /*0820*/  @!P3 SHF.R.S32.HI R15, RZ, 0x1f, R14 ;  /* 0x0000001fff0fb819 */ /* 0x000fe4000001140e */
[----:B------:R-:W-:Y:S01]  /*0830*/  @P3 MOV R14, R17 ;  /* 0x00000011000e3202 */ /* 0x000fe20000000f00 */
[----:B------:R-:W-:-:S07]  /*0840*/  @P3 IMAD.MOV.U32 R15, RZ, RZ, R16 ;  /* 0x000000ffff0f3224 */ /* 0x000fce00078e0010 */
.L_x_15:
[----:B------:R-:W-:Y:S05]  /*0850*/  BSYNC.RECONVERGENT B1 ;  /* 0x0000000000017941 */ /* 0x000fea0003800200 */
.L_x_13:
[----:B------:R-:W1:Y:S02]  /*0860*/  LDC.64 R16, c[0x0][0x380] ;  /* 0x0000e000ff107b82 */ /* 0x000e640000000a00 */
[----:B-1----:R-:W-:-:S04]  /*0870*/  LEA R18, P2, R14, R16, 0x2 ;  /* 0x000000100e127211 */ /* 0x002fc800078410ff */
[----:B0-----:R-:W-:-:S06]  /*0880*/  LEA.HI.X R19, R14, R17, R15, 0x2, P2 ;  /* 0x000000110e137211 */ /* 0x001fcc00010f140f */
[----:B------:R-:W2:Y:S01]  /*0890*/  LDG.E R19, desc[UR6][R18.64] ;  /* 0x0000000612137981 */ /* 0x000ea2000c1e1900 */
[----:B------:R-:W-:-:S05]  /*08a0*/  IADD3 R15, PT, PT, R21, R2, RZ ;  /* 0x00000002150f7210 */ /* 0x000fca0007ffe0ff */
[----:B------:R-:W-:-:S04]  /*08b0*/  IMAD R26, R20, R15, RZ ;  /* 0x0000000f141a7224 */ /* 0x000fc800078e02ff */
[----:B------:R-:W-:-:S05]  /*08c0*/  IMAD.IADD R2, R23, 0x1, R26 ;  /* 0x0000000117027824 */ /* 0x000fca00078e021a */
[----:B------:R-:W-:-:S05]  /*08d0*/  LEA R2, R2, UR4, 0x2 ;  /* 0x0000000402027c11 */ /* 0x000fca000f8e10ff */
[----:B--2---:R3:W-:Y:S01]  /*08e0*/  STS [R2], R19 ;  /* 0x0000001302007388 */ /* 0x0047e20000000800 */
[----:B------:R-:W-:Y:S05]  /*08f0*/  @P1 BRA `(.L_x_9) ;  /* 0x0000000000c81947 */ /* 0x000fea0003800000 */
[----:B------:R-:W-:Y:S01]  /*0900*/  ISETP.GE.U32.AND P1, PT, R6, R9, PT ;  /* 0x000000090600720c */ /* 0x000fe20003f26070 */
[----:B------:R-:W-:Y:S01]  /*0910*/  BSSY.RECONVERGENT B1, `(.L_x_16) ;  /* 0x000000f000017945 */ /* 0x000fe20003800200 */
[----:B------:R-:W-:-:S04]  /*0920*/  IADD3 R18, PT, PT, R25, R0, RZ ;  /* 0x0000000019127210 */ /* 0x000fc80007ffe0ff */
[----:B------:R-:W-:-:S07]  /*0930*/  LEA R18, R18, UR4, 0x2 ;  /* 0x0000000412127c11 */ /* 0x000fce000f8e10ff */
[----:B------:R-:W-:Y:S05]  /*0940*/  @!P1 BRA `(.L_x_17) ;  /* 0x00000000001c9947 */ /* 0x000fea0003800000 */
[----:B------:R-:W-:Y:S01]  /*0950*/  LOP3.LUT R12, RZ, R5, RZ, 0x33, !PT ;  /* 0x00000005ff0c7212 */ /* 0x000fe200078e33ff */
[----:B------:R-:W-:-:S04]  /*0960*/  IMAD.IADD R13, R6, 0x1, -R9 ;  /* 0x00000001060d7824 */ /* 0x000fc800078e0a09 */
[----:B------:R-:W-:-:S04]  /*0970*/  @P0 IMAD R13, R12, R9, R8 ;  /* 0x000000090c0d0224 */ /* 0x000fc800078e0208 */
[----:B------:R-:W-:-:S06]  /*0980*/  IMAD.WIDE R12, R13, 0x4, R10 ;  /* 0x000000040d0c7825 */ /* 0x000fcc00078e020a */
[----:B------:R-:W2:Y:S04]  /*0990*/  LDG.E R13, desc[UR6][R12.64] ;  /* 0x000000060c0d7981 */ /* 0x000ea8000c1e1900 */
[----:B--2---:R0:W-:Y:S01]  /*09a0*/  STS [R18], R13 ;  /* 0x0000000d12007388 */ /* 0x0041e20000000800 */
[----:B------:R-:W-:Y:S05]  /*09b0*/  BRA `(.L_x_18) ;  /* 0x0000000000107947 */ /* 0x000fea0003800000 */
.L_x_17:
[----:B---3--:R-:W2:Y:S01]  /*09c0*/  @P0 LDG.E R19, desc[UR6][R12.64] ;  /* 0x000000060c130981 */ /* 0x008ea2000c1e1900 */
[----:B------:R-:W0:Y:S03]  /*09d0*/  @!P0 LDC.64 R14, c[0x0][0x380] ;  /* 0x0000e000ff0e8b82 */ /* 0x000e260000000a00 */
[----:B0-----:R-:W2:Y:S04]  /*09e0*/  @!P0 LDG.E R19, desc[UR6][R14.64] ;  /* 0x000000060e138981 */ /* 0x001ea8000c1e1900 */
[----:B--2---:R1:W-:Y:S02]  /*09f0*/  STS [R18], R19 ;  /* 0x0000001312007388 */ /* 0x0043e40000000800 */
.L_x_18:
[----:B------:R-:W-:Y:S05]  /*0a00*/  BSYNC.RECONVERGENT B1 ;  /* 0x0000000000017941 */ /* 0x000fea0003800200 */
.L_x_16:
[----:B------:R-:W-:Y:S01]  /*0a10*/  IADD3 R12, PT, PT, R6, R3, RZ ;  /* 0x00000003060c7210 */ /* 0x000fe20007ffe0ff */
[----:B------:R-:W-:Y:S01]  /*0a20*/  BSSY.RECONVERGENT B1, `(.L_x_19) ;  /* 0x0000015000017945 */ /* 0x000fe20003800200 */
[----:B------:R-:W-:Y:S01]  /*0a30*/  IMAD.IADD R0, R26, 0x1, R0 ;  /* 0x000000011a007824 */ /* 0x000fe200078e0200 */
[----:B------:R-:W-:Y:S02]  /*0a40*/  LEA R24, R3, R24, 0x2 ;  /* 0x0000001803187211 */ /* 0x000fe400078e10ff */
[----:B------:R-:W-:-:S13]  /*0a50*/  ISETP.GE.AND P1, PT, R12, R5, PT ;  /* 0x000000050c00720c */ /* 0x000fda0003f26270 */
[----:B------:R-:W-:Y:S05]  /*0a60*/  @P1 BRA `(.L_x_20) ;  /* 0x00000000002c1947 */ /* 0x000fea0003800000 */
[----:B------:R-:W-:-:S04]  /*0a70*/  @P0 IMAD.MOV R10, RZ, RZ, -R5 ;  /* 0x000000ffff0a0224 */ /* 0x000fc800078e0a05 */
[----:B------:R-:W-:-:S05]  /*0a80*/  @P0 IMAD R9, R9, R10, R3 ;  /* 0x0000000a09090224 */ /* 0x000fca00078e0203 */
[----:B------:R-:W-:-:S04]  /*0a90*/  @P0 IADD3 R10, PT, PT, R8, R9, RZ ;  /* 0x00000009080a0210 */ /* 0x000fc80007ffe0ff */
[----:B------:R-:W-:Y:S01]  /*0aa0*/  @P0 SHF.R.S32.HI R11, RZ, 0x1f, R10 ;  /* 0x0000001fff0b0819 */ /* 0x000fe2000001140a */
[----:B------:R-:W-:Y:S01]  /*0ab0*/  @!P0 IMAD.MOV.U32 R10, RZ, RZ, R12 ;  /* 0x000000ffff0a8224 */ /* 0x000fe200078e000c */
[----:B------:R-:W-:-:S04]  /*0ac0*/  @!P0 MOV R11, RZ ;  /* 0x000000ff000b8202 */ /* 0x000fc80000000f00 */
[----:B------:R-:W-:-:S04]  /*0ad0*/  LEA R16, P0, R10, R16, 0x2 ;  /* 0x000000100a107211 */ /* 0x000fc800078010ff */
[----:B------:R-:W-:-:S06]  /*0ae0*/  LEA.HI.X R17, R10, R17, R11, 0x2, P0 ;  /* 0x000000110a117211 */ /* 0x000fcc00000f140b */
[----:B------:R-:W2:Y:S04]  /*0af0*/  LDG.E R17, desc[UR6][R16.64] ;  /* 0x0000000610117981 */ /* 0x000ea8000c1e1900 */
[----:B--2---:R2:W-:Y:S01]  /*0b00*/  STS [R24], R17 ;  /* 0x0000001118007388 */ /* 0x0045e20000000800 */
[----:B------:R-:W-:Y:S05]  /*0b10*/  BRA `(.L_x_21) ;  /* 0x0000000000147947 */ /* 0x000fea0003800000 */
.L_x_20:
[----:B------:R-:W-:-:S05]  /*0b20*/  IMAD R22, R22, R5, R5 ;  /* 0x0000000516167224 */ /* 0x000fca00078e0205 */
[----:B------:R-:W-:-:S05]  /*0b30*/  SEL R9, R22, R5, P0 ;  /* 0x0000000516097207 */ /* 0x000fca0000000000 */
[----:B------:R-:W-:-:S06]  /*0b40*/  IMAD.WIDE R10, R9, 0x4, R10 ;  /* 0x00000004090a7825 */ /* 0x000fcc00078e020a */
[----:B------:R-:W2:Y:S04]  /*0b50*/  LDG.E R11, desc[UR6][R10.64+-0x4] ;  /* 0xfffffc060a0b7981 */ /* 0x000ea8000c1e1900 */
[----:B--2---:R4:W-:Y:S02]  /*0b60*/  STS [R24], R11 ;  /* 0x0000000b18007388 */ /* 0x0049e40000000800 */
.L_x_21:
[----:B------:R-:W-:Y:S05]  /*0b70*/  BSYNC.RECONVERGENT B1 ;  /* 0x0000000000017941 */ /* 0x000fea0003800200 */
.L_x_19:
[----:B---3--:R-:W-:Y:S02]  /*0b80*/  IMAD R2, R3, 0x4, R2 ;  /* 0x0000000403027824 */ /* 0x008fe400078e0202 */
[----:B------:R-:W-:Y:S02]  /*0b90*/  HFMA2 R3, -RZ, RZ, 0, 6.55651092529296875e-07 ;  /* 0x0000000bff037431 */ /* 0x000fe400000001ff */
[----:B------:R-:W-:Y:S01]  /*0ba0*/  IMAD.MOV.U32 R9, RZ, RZ, 0x21 ;  /* 0x00000021ff097424 */ /* 0x000fe200078e00ff */
[----:B------:R-:W-:Y:S01]  /*0bb0*/  LEA R0, R0, UR4, 0x2 ;  /* 0x0000000400007c11 */ /* 0x000fe2000f8e10ff */
[----:B0-----:R-:W-:Y:S01]  /*0bc0*/  IMAD.MOV.U32 R13, RZ, RZ, 0x63 ;  /* 0x00000063ff0d7424 */ /* 0x001fe200078e00ff */
[----:B----4-:R-:W-:Y:S01]  /*0bd0*/  MOV R11, 0x58 ;  /* 0x00000058000b7802 */ /* 0x010fe20000000f00 */
[----:B------:R4:W-:Y:S04]  /*0be0*/  STS [R18], R3 ;  /* 0x0000000312007388 */ /* 0x0009e80000000800 */
[----:B------:R4:W-:Y:S04]  /*0bf0*/  STS [R24], R9 ;  /* 0x0000000918007388 */ /* 0x0009e80000000800 */
[----:B------:R4:W-:Y:S04]  /*0c00*/  STS [R0], R11 ;  /* 0x0000000b00007388 */ /* 0x0009e80000000800 */
[----:B------:R4:W-:Y:S02]  /*0c10*/  STS [R2], R13 ;  /* 0x0000000d02007388 */ /* 0x0009e40000000800 */
.L_x_9:
[----:B------:R-:W-:Y:S05]  /*0c20*/  BSYNC.RECONVERGENT B0 ;  /* 0x0000000000007941 */ /* 0x000fea0003800200 */
.L_x_8:
[----:B------:R-:W-:-:S04]  /*0c30*/  ISETP.GE.AND P0, PT, R7, R4, PT ;  /* 0x000000040700720c */ /* 0x000fc80003f06270 */
[----:B------:R-:W-:-:S13]  /*0c40*/  ISETP.GE.OR P0, PT, R6, R5, P0 ;  /* 0x000000050600720c */ /* 0x000fda0000706670 */
[----:B------:R-:W-:Y:S05]  /*0c50*/  @P0 EXIT ;  /* 0x000000000000094d */ /* 0x000fea0003800000 */
[----:B------:R-:W-:Y:S01]  /*0c60*/  IADD3 R21, PT, PT, R21, 0x4, RZ ;  /* 0x0000000415157810 */ /* 0x000fe20007ffe0ff */
[----:B---34-:R-:W3:Y:S04]  /*0c70*/  LDC.64 R2, c[0x0][0x388] ;  /* 0x0000e200ff027b82 */ /* 0x018ee80000000a00 */
[----:B------:R-:W-:-:S05]  /*0c80*/  IMAD R21, R20, R21, R23 ;  /* 0x0000001514157224 */ /* 0x000fca00078e0217 */
[----:B------:R-:W-:-:S06]  /*0c90*/  LEA R21, R21, UR4, 0x2 ;  /* 0x0000000415157c11 */ /* 0x000fcc000f8e10ff */
[----:B------:R-:W4:Y:S01]  /*0ca0*/  LDS R21, [R21+0x10] ;  /* 0x0000100015157984 */ /* 0x000f220000000800 */
[----:B---3--:R-:W-:-:S05]  /*0cb0*/  IMAD.WIDE R8, R8, 0x4, R2 ;  /* 0x0000000408087825 */ /* 0x008fca00078e0202 */
[----:B----4-:R-:W-:Y:S01]  /*0cc0*/  STG.E desc[UR6][R8.64], R21 ;  /* 0x0000001508007986 */ /* 0x010fe2000c101906 */
[----:B------:R-:W-:Y:S05]  /*0cd0*/  EXIT ;  /* 0x000000000000794d */ /* 0x000fea0003800000 */
.L_x_22:
[----:B------:R-:W-:-:S00]  /*0ce0*/  BRA `(.L_x_22) ;  /* 0xfffffffc00fc7947 */ /* 0x000fc0000383ffff */
[----:B------:R-:W-:-:S00]  /*0cf0*/  NOP ;  /* 0x0000000000007918 */ /* 0x000fc00000000000 */
        /* <DEDUP_REMOVED lines=8> */
.L_x_32:


//--------------------- .text._Z12vertShared2DPiS_iii --------------------------
	.section	.text._Z12vertShared2DPiS_iii,"ax",@progbits
	.align	128
        .global         _Z12vertShared2DPiS_iii
        .type           _Z12vertShared2DPiS_iii,@function
        .size           _Z12vertShared2DPiS_iii,(.L_x_33 - _Z12vertShared2DPiS_iii)
        .other          _Z12vertShared2DPiS_iii,@"STO_CUDA_ENTRY STV_DEFAULT"
_Z12vertShared2DPiS_iii:
.text._Z12vertShared2DPiS_iii:
[----:B------:R-:W-:Y:S01]  /*0000*/  LDC R1, c[0x0][0x37c] ;  /* 0x0000df00ff017b82 */ /* 0x000fe20000000800 */
[----:B------:R-:W0:Y:S07]  /*0010*/  S2R R4, SR_TID.X ;  /* 0x0000000000047919 */ /* 0x000e2e0000002100 */
[----:B------:R-:W0:Y:S08]  /*0020*/  S2UR UR4, SR_CTAID.X ;  /* 0x00000000000479c3 */ /* 0x000e300000002500 */
[----:B------:R-:W0:Y:S01]  /*0030*/  LDC R5, c[0x0][0x360] ;  /* 0x0000d800ff057b82 */ /* 0x000e220000000800 */
[----:B------:R-:W1:Y:S07]  /*0040*/  LDCU UR8, c[0x0][0x364] ;  /* 0x00006c80ff0877ac */ /* 0x000e6e0008000800 */
[----:B------:R-:W2:Y:S01]  /*0050*/  LDC R17, c[0x0][0x394] ;  /* 0x0000e500ff117b82 */ /* 0x000ea20000000800 */
[----:B0-----:R-:W-:-:S05]  /*0060*/  IMAD R10, R5, UR4, R4 ;  /* 0x00000004050a7c24 */ /* 0x001fca000f8e0204 */
[----:B--2---:R-:W-:-:S13]  /*0070*/  ISETP.GE.AND P0, PT, R10, R17, PT ;  /* 0x000000110a00720c */ /* 0x004fda0003f06270 */
[----:B-1----:R-:W-:Y:S05]  /*0080*/  @P0 EXIT ;  /* 0x000000000000094d */ /* 0x002fea0003800000 */
[----:B------:R-:W0:Y:S01]  /*0090*/  S2R R7, SR_TID.Y ;  /* 0x0000000000077919 */ /* 0x000e220000002200 */
[----:B------:R-:W1:Y:S01]  /*00a0*/  LDCU UR9, c[0x0][0x398] ;  /* 0x00007300ff0977ac */ /* 0x000e620008000800 */
[----:B------:R-:W2:Y:S01]  /*00b0*/  LDC.64 R2, c[0x0][0x380] ;  /* 0x0000e000ff027b82 */ /* 0x000ea20000000a00 */
[----:B------:R-:W0:Y:S01]  /*00c0*/  S2R R0, SR_CTAID.Y ;  /* 0x0000000000007919 */ /* 0x000e220000002600 */
[----:B------:R-:W3:Y:S01]  /*00d0*/  LDCU.64 UR6, c[0x0][0x358] ;  /* 0x00006b00ff0677ac */ /* 0x000ee20008000a00 */
[----:B------:R-:W4:Y:S01]  /*00e0*/  LDCU UR10, c[0x0][0x390] ;  /* 0x00007200ff0a77ac */ /* 0x000f220008000800 */
[----:B-1----:R-:W-:-:S06]  /*00f0*/  UIADD3 UR4, UPT, UPT, UR9, -0x1, URZ ;  /* 0xffffffff09047890 */ /* 0x002fcc000fffe0ff */
[----:B------:R-:W-:Y:S02]  /*0100*/  IMAD R13, R17, UR4, R10 ;  /* 0x00000004110d7c24 */ /* 0x000fe4000f8e020a */
[----:B0-----:R-:W-:-:S04]  /*0110*/  IMAD R11, R0, UR8, R7 ;  /* 0x00000008000b7c24 */ /* 0x001fc8000f8e0207 */
[C---:B------:R-:W-:Y:S01]  /*0120*/  IMAD R0, R11.reuse, R17, R10 ;  /* 0x000000110b007224 */ /* 0x040fe200078e020a */
[----:B------:R-:W-:-:S04]  /*0130*/  ISETP.GE.AND P0, PT, R11, UR9, PT ;  /* 0x000000090b007c0c */ /* 0x000fc8000bf06270 */
[----:B------:R-:W-:-:S05]  /*0140*/  SEL R9, R0, R13, !P0 ;  /* 0x0000000d00097207 */ /* 0x000fca0004000000 */
[----:B--2---:R-:W-:-:S06]  /*0150*/  IMAD.WIDE R8, R9, 0x4, R2 ;  /* 0x0000000409087825 */ /* 0x004fcc00078e0202 */
[----:B---3--:R-:W2:Y:S01]  /*0160*/  LDG.E R8, desc[UR6][R8.64] ;  /* 0x0000000608087981 */ /* 0x008ea2000c1e1900 */
[----:B------:R-:W0:Y:S01]  /*0170*/  S2UR UR5, SR_CgaCtaId ;  /* 0x00000000000579c3 */ /* 0x000e220000008800 */
[C---:B----4-:R-:W-:Y:S01]  /*0180*/  VIADD R6, R7.reuse, UR10 ;  /* 0x0000000a07067c36 */ /* 0x050fe20008000000 */
[----:B------:R-:W-:Y:S01]  /*0190*/  UMOV UR4, 0x400 ;  /* 0x0000040000047882 */ /* 0x000fe20000000000 */
[----:B------:R-:W-:Y:S01]  /*01a0*/  ISETP.GE.AND P1, PT, R7, UR10, PT ;  /* 0x0000000a07007c0c */ /* 0x000fe2000bf26270 */
[----:B------:R-:W-:Y:S01]  /*01b0*/  BSSY.RECONVERGENT B0, `(.L_x_23) ;  /* 0x0000020000007945 */ /* 0x000fe20003800200 */
[----:B------:R-:W-:Y:S01]  /*01c0*/  IMAD R12, R6, R5, R4 ;  /* 0x00000005060c7224 */ /* 0x000fe200078e0204 */
[----:B------:R-:W-:Y:S01]  /*01d0*/  ISETP.GE.AND P0, PT, R11, UR9, PT ;  /* 0x000000090b007c0c */ /* 0x000fe2000bf06270 */
[----:B0-----:R-:W-:-:S06]  /*01e0*/  ULEA UR4, UR5, UR4, 0x18 ;  /* 0x0000000405047291 */ /* 0x001fcc000f8ec0ff */
[----:B------:R-:W-:-:S05]  /*01f0*/  LEA R15, R12, UR4, 0x2 ;  /* 0x000000040c0f7c11 */ /* 0x000fca000f8e10ff */
[----:B--2---:R0:W-:Y:S01]  /*0200*/  STS [R15], R8 ;  /* 0x000000080f007388 */ /* 0x0041e20000000800 */
[----:B------:R-:W-:Y:S05]  /*0210*/  @P1 BRA `(.L_x_24) ;  /* 0x0000000000641947 */ /* 0x000fea0003800000 */
[----:B------:R-:W1:Y:S01]  /*0220*/  LDCU.64 UR12, c[0x0][0x380] ;  /* 0x00007000ff0c77ac */ /* 0x000e620008000a00 */
[----:B0-----:R-:W-:Y:S01]  /*0230*/  VIADD R8, R11, UR8 ;  /* 0x000000080b087c36 */ /* 0x001fe20008000000 */
[----:B------:R-:W-:Y:S02]  /*0240*/  IADD3 R9, PT, PT, -R17, RZ, RZ ;  /* 0x000000ff11097210 */ /* 0x000fe40007ffe1ff */
[----:B------:R-:W-:Y:S02]  /*0250*/  ISETP.GE.U32.AND P2, PT, R11, UR10, PT ;  /* 0x0000000a0b007c0c */ /* 0x000fe4000bf46070 */
[----:B------:R-:W-:Y:S01]  /*0260*/  ISETP.GE.AND P1, PT, R8, UR9, PT ;  /* 0x0000000908007c0c */ /* 0x000fe2000bf26270 */
[----:B------:R-:W-:-:S05]  /*0270*/  IMAD R9, R9, UR10, R0 ;  /* 0x0000000a09097c24 */ /* 0x000fca000f8e0200 */
[----:B------:R-:W-:Y:S02]  /*0280*/  SHF.R.S32.HI R8, RZ, 0x1f, R9 ;  /* 0x0000001fff087819 */ /* 0x000fe40000011409 */
[----:B------:R-:W-:Y:S02]  /*0290*/  SEL R11, R10, R9, !P2 ;  /* 0x000000090a0b7207 */ /* 0x000fe40005000000 */
[----:B------:R-:W-:Y:S02]  /*02a0*/  SEL R8, R8, RZ, P2 ;  /* 0x000000ff08087207 */ /* 0x000fe40001000000 */
[----:B-1----:R-:W-:Y:S01]  /*02b0*/  LEA R10, P2, R11, UR12, 0x2 ;  /* 0x0000000c0b0a7c11 */ /* 0x002fe2000f8410ff */
[----:B------:R-:W-:-:S03]  /*02c0*/  @!P1 IMAD R9, R17, UR8, R0 ;  /* 0x0000000811099c24 */ /* 0x000fc6000f8e0200 */
[----:B------:R-:W-:Y:S01]  /*02d0*/  LEA.HI.X R11, R11, UR13, R8, 0x2, P2 ;  /* 0x0000000d0b0b7c11 */ /* 0x000fe200090f1408 */
[----:B------:R-:W-:-:S04]  /*02e0*/  @!P1 IMAD.WIDE R8, R9, 0x4, R2 ;  /* 0x0000000409089825 */ /* 0x000fc800078e0202 */
[----:B------:R-:W-:Y:S01]  /*02f0*/  @P1 IMAD.WIDE R2, R13, 0x4, R2 ;  /* 0x000000040d021825 */ /* 0x000fe200078e0202 */
[----:B------:R-:W2:Y:S04]  /*0300*/  LDG.E R10, desc[UR6][R10.64] ;  /* 0x000000060a0a7981 */ /* 0x000ea8000c1e1900 */
[----:B------:R-:W3:Y:S04]  /*0310*/  @!P1 LDG.E R8, desc[UR6][R8.64] ;  /* 0x0000000608089981 */ /* 0x000ee8000c1e1900 */
[----:B------:R-:W4:Y:S01]  /*0320*/  @P1 LDG.E R2, desc[UR6][R2.64] ;  /* 0x0000000602021981 */ /* 0x000f22000c1e1900 */
[----:B------:R-:W-:Y:S01]  /*0330*/  IADD3 R12, PT, PT, R6, UR8, RZ ;  /* 0x00000008060c7c10 */ /* 0x000fe2000fffe0ff */
[----:B------:R-:W-:-:S04]  /*0340*/  IMAD R7, R7, R5, R4 ;  /* 0x0000000507077224 */ /* 0x000fc800078e0204 */
[----:B------:R-:W-:Y:S01]  /*0350*/  IMAD R12, R12, R5, R4 ;  /* 0x000000050c0c7224 */ /* 0x000fe200078e0204 */
[----:B------:R-:W-:-:S04]  /*0360*/  LEA R7, R7, UR4, 0x2 ;  /* 0x0000000407077c11 */ /* 0x000fc8000f8e10ff */
[----:B------:R-:W-:Y:S01]  /*0370*/  LEA R13, R12, UR4, 0x2 ;  /* 0x000000040c0d7c11 */ /* 0x000fe2000f8e10ff */
[----:B--2---:R1:W-:Y:S04]  /*0380*/  STS [R7], R10 ;  /* 0x0000000a07007388 */ /* 0x0043e80000000800 */
[----:B---3--:R1:W-:Y:S04]  /*0390*/  @!P1 STS [R13], R8 ;  /* 0x000000080d009388 */ /* 0x0083e80000000800 */
[----:B----4-:R1:W-:Y:S02]  /*03a0*/  @P1 STS [R13], R2 ;  /* 0x000000020d001388 */ /* 0x0103e40000000800 */
.L_x_24:
[----:B------:R-:W-:Y:S05]  /*03b0*/  BSYNC.RECONVERGENT B0 ;  /* 0x0000000000007941 */ /* 0x000fea0003800200 */
.L_x_23:
[----:B------:R-:W-:Y:S06]  /*03c0*/  BAR.SYNC.DEFER_BLOCKING 0x0 ;  /* 0x0000000000007b1d */ /* 0x000fec0000010000 */
[----:B------:R-:W-:Y:S05]  /*03d0*/  @P0 EXIT ;  /* 0x000000000000094d */ /* 0x000fea0003800000 */
[----:B------:R-:W-:Y:S01]  /*03e0*/  VIADD R6, R6, 0x5 ;  /* 0x0000000506067836 */ /* 0x000fe20000000000 */
[----:B-1----:R-:W1:Y:S03]  /*03f0*/  LDC.64 R2, c[0x0][0x388] ;  /* 0x0000e200ff027b82 */ /* 0x002e660000000a00 */
[----:B------:R-:W-:-:S05]  /*0400*/  IMAD R6, R6, R5, R4 ;  /* 0x0000000506067224 */ /* 0x000fca00078e0204 */
[----:B------:R-:W-:-:S05]  /*0410*/  LEA R6, R6, UR4, 0x2 ;  /* 0x0000000406067c11 */ /* 0x000fca000f8e10ff */
[----:B------:R-:W2:Y:S01]  /*0420*/  LDS R5, [R6] ;  /* 0x0000000006057984 */ /* 0x000ea20000000800 */
[----:B-1----:R-:W-:-:S05]  /*0430*/  IMAD.WIDE R2, R0, 0x4, R2 ;  /* 0x0000000400027825 */ /* 0x002fca00078e0202 */
[----:B--2---:R-:W-:Y:S01]  /*0440*/  STG.E desc[UR6][R2.64], R5 ;  /* 0x0000000502007986 */ /* 0x004fe2000c101906 */
[----:B------:R-:W-:Y:S05]  /*0450*/  EXIT ;  /* 0x000000000000794d */ /* 0x000fea0003800000 */
.L_x_25:
        /* <DEDUP_REMOVED lines=10> */
.L_x_33:


//--------------------- .text._Z13horizShared2DPiS_iii --------------------------
	.section	.text._Z13horizShared2DPiS_iii,"ax",@progbits
	.align	128
        .global         _Z13horizShared2DPiS_iii
        .type           _Z13horizShared2DPiS_iii,@function
        .size           _Z13horizShared2DPiS_iii,(.L_x_34 - _Z13horizShared2DPiS_iii)
        .other          _Z13horizShared2DPiS_iii,@"STO_CUDA_ENTRY STV_DEFAULT"
_Z13horizShared2DPiS_iii:
.text._Z13horizShared2DPiS_iii:
[----:B------:R-:W-:Y:S01]  /*0000*/  LDC R1, c[0x0][0x37c] ;  /* 0x0000df00ff017b82 */ /* 0x000fe20000000800 */
[----:B------:R-:W0:Y:S07]  /*0010*/  S2R R13, SR_TID.Y ;  /* 0x00000000000d7919 */ /* 0x000e2e0000002200 */
[----:B------:R-:W1:Y:S01]  /*0020*/  LDC R4, c[0x0][0x360] ;  /* 0x0000d800ff047b82 */ /* 0x000e620000000800 */
[----:B------:R-:W2:Y:S07]  /*0030*/  LDCU UR5, c[0x0][0x398] ;  /* 0x00007300ff0577ac */ /* 0x000eae0008000800 */
[----:B------:R-:W0:Y:S08]  /*0040*/  S2UR UR4, SR_CTAID.Y ;  /* 0x00000000000479c3 */ /* 0x000e300000002600 */
[----:B------:R-:W0:Y:S02]  /*0050*/  LDC R0, c[0x0][0x364] ;  /* 0x0000d900ff007b82 */ /* 0x000e240000000800 */
[----:B0-----:R-:W-:-:S05]  /*0060*/  IMAD R0, R0, UR4, R13 ;  /* 0x0000000400007c24 */ /* 0x001fca000f8e020d */
[----:B--2---:R-:W-:-:S13]  /*0070*/  ISETP.GE.AND P0, PT, R0, UR5, PT ;  /* 0x0000000500007c0c */ /* 0x004fda000bf06270 */
[----:B-1----:R-:W-:Y:S05]  /*0080*/  @P0 EXIT ;  /* 0x000000000000094d */ /* 0x002fea0003800000 */
[----:B------:R-:W0:Y:S01]  /*0090*/  S2R R5, SR_TID.X ;  /* 0x0000000000057919 */ /* 0x000e220000002100 */
[----:B------:R-:W0:Y:S01]  /*00a0*/  S2UR UR4, SR_CTAID.X ;  /* 0x00000000000479c3 */ /* 0x000e220000002500 */
[----:B------:R-:W1:Y:S01]  /*00b0*/  LDCU UR8, c[0x0][0x394] ;  /* 0x00007280ff0877ac */ /* 0x000e620008000800 */
[----:B------:R-:W2:Y:S06]  /*00c0*/  LDCU.64 UR6, c[0x0][0x358] ;  /* 0x00006b00ff0677ac */ /* 0x000eac0008000a00 */
[----:B------:R-:W3:Y:S08]  /*00d0*/  LDC.64 R2, c[0x0][0x380] ;  /* 0x0000e000ff027b82 */ /* 0x000ef00000000a00 */
[----:B------:R-:W4:Y:S01]  /*00e0*/  LDC R14, c[0x0][0x390] ;  /* 0x0000e400ff0e7b82 */ /* 0x000f220000000800 */
[----:B-1----:R-:W-:-:S04]  /*00f0*/  IMAD R8, R0, UR8, RZ ;  /* 0x0000000800087c24 */ /* 0x002fc8000f8e02ff */
[----:B------:R-:W-:-:S04]  /*0100*/  VIADD R11, R8, UR8 ;  /* 0x00000008080b7c36 */ /* 0x000fc80008000000 */
[----:B------:R-:W-:Y:S02]  /*0110*/  VIADD R7, R11, 0xffffffff ;  /* 0xffffffff0b077836 */ /* 0x000fe40000000000 */
[----:B0-----:R-:W-:-:S05]  /*0120*/  IMAD R9, R4, UR4, R5 ;  /* 0x0000000404097c24 */ /* 0x001fca000f8e0205 */
[C---:B------:R-:W-:Y:S02]  /*0130*/  ISETP.GE.AND P0, PT, R9.reuse, UR8, PT ;  /* 0x0000000809007c0c */ /* 0x040fe4000bf06270 */
[----:B------:R-:W-:-:S04]  /*0140*/  IADD3 R0, PT, PT, R9, R8, RZ ;  /* 0x0000000809007210 */ /* 0x000fc80007ffe0ff */
[----:B------:R-:W-:-:S05]  /*0150*/  SEL R7, R0, R7, !P0 ;  /* 0x0000000700077207 */ /* 0x000fca0004000000 */
[----:B---3--:R-:W-:-:S06]  /*0160*/  IMAD.WIDE R6, R7, 0x4, R2 ;  /* 0x0000000407067825 */ /* 0x008fcc00078e0202 */
[----:B--2---:R-:W2:Y:S01]  /*0170*/  LDG.E R6, desc[UR6][R6.64] ;  /* 0x0000000606067981 */ /* 0x004ea2000c1e1900 */
[----:B------:R-:W0:Y:S01]  /*0180*/  S2UR UR5, SR_CgaCtaId ;  /* 0x00000000000579c3 */ /* 0x000e220000008800 */
[----:B----4-:R-:W-:Y:S01]  /*0190*/  LEA R10, R14, R4, 0x1 ;  /* 0x000000040e0a7211 */ /* 0x010fe200078e08ff */
[----:B------:R-:W-:Y:S01]  /*01a0*/  UMOV UR4, 0x400 ;  /* 0x0000040000047882 */ /* 0x000fe20000000000 */
[----:B------:R-:W-:Y:S01]  /*01b0*/  ISETP.GE.AND P1, PT, R5, R14, PT ;  /* 0x0000000e0500720c */ /* 0x000fe20003f26270 */
[----:B------:R-:W-:Y:S01]  /*01c0*/  BSSY.RECONVERGENT B0, `(.L_x_26) ;  /* 0x000001a000007945 */ /* 0x000fe20003800200 */
[----:B------:R-:W-:Y:S01]  /*01d0*/  ISETP.GE.AND P0, PT, R9, UR8, PT ;  /* 0x0000000809007c0c */ /* 0x000fe2000bf06270 */
[----:B------:R-:W-:-:S05]  /*01e0*/  IMAD R10, R10, R13, RZ ;  /* 0x0000000d0a0a7224 */ /* 0x000fca00078e02ff */
[----:B------:R-:W-:Y:S01]  /*01f0*/  IADD3 R12, PT, PT, R10, R14, R5 ;  /* 0x0000000e0a0c7210 */ /* 0x000fe20007ffe005 */
[----:B0-----:R-:W-:-:S06]  /*0200*/  ULEA UR4, UR5, UR4, 0x18 ;  /* 0x0000000405047291 */ /* 0x001fcc000f8ec0ff */
[----:B------:R-:W-:-:S05]  /*0210*/  LEA R13, R12, UR4, 0x2 ;  /* 0x000000040c0d7c11 */ /* 0x000fca000f8e10ff */
[----:B--2---:R0:W-:Y:S01]  /*0220*/  STS [R13], R6 ;  /* 0x000000060d007388 */ /* 0x0041e20000000800 */
[----:B------:R-:W-:Y:S05]  /*0230*/  @P1 BRA `(.L_x_27) ;  /* 0x0000000000481947 */ /* 0x000fea0003800000 */
[C---:B------:R-:W-:Y:S01]  /*0240*/  IMAD.IADD R15, R9.reuse, 0x1, R4 ;  /* 0x00000001090f7824 */ /* 0x040fe200078e0204 */
[-C--:B------:R-:W-:Y:S02]  /*0250*/  ISETP.GE.U32.AND P1, PT, R9, R14.reuse, PT ;  /* 0x0000000e0900720c */ /* 0x080fe40003f26070 */
[----:B------:R-:W-:Y:S02]  /*0260*/  IADD3 R7, PT, PT, R0, -R14, RZ ;  /* 0x8000000e00077210 */ /* 0x000fe40007ffe0ff */
[----:B------:R-:W-:Y:S02]  /*0270*/  ISETP.GE.AND P2, PT, R15, UR8, PT ;  /* 0x000000080f007c0c */ /* 0x000fe4000bf46270 */
[----:B------:R-:W-:-:S05]  /*0280*/  SEL R7, R8, R7, !P1 ;  /* 0x0000000708077207 */ /* 0x000fca0004800000 */
[----:B0-----:R-:W-:-:S06]  /*0290*/  IMAD.WIDE R6, R7, 0x4, R2 ;  /* 0x0000000407067825 */ /* 0x001fcc00078e0202 */
[----:B------:R-:W-:Y:S01]  /*02a0*/  @!P2 IMAD.IADD R9, R8, 0x1, R15 ;  /* 0x000000010809a824 */ /* 0x000fe200078e020f */
[----:B------:R-:W2:Y:S03]  /*02b0*/  LDG.E R6, desc[UR6][R6.64] ;  /* 0x0000000606067981 */ /* 0x000ea6000c1e1900 */
[----:B------:R-:W-:-:S04]  /*02c0*/  @!P2 IMAD.WIDE R8, R9, 0x4, R2 ;  /* 0x000000040908a825 */ /* 0x000fc800078e0202 */
[----:B------:R-:W-:Y:S02]  /*02d0*/  @P2 IMAD.WIDE R2, R11, 0x4, R2 ;  /* 0x000000040b022825 */ /* 0x000fe400078e0202 */
[----:B------:R-:W3:Y:S04]  /*02e0*/  @!P2 LDG.E R8, desc[UR6][R8.64] ;  /* 0x000000060808a981 */ /* 0x000ee8000c1e1900 */
[----:B------:R-:W4:Y:S01]  /*02f0*/  @P2 LDG.E R2, desc[UR6][R2.64+-0x4] ;  /* 0xfffffc0602022981 */ /* 0x000f22000c1e1900 */
[----:B------:R-:W-:Y:S01]  /*0300*/  IADD3 R5, PT, PT, R10, R5, RZ ;  /* 0x000000050a057210 */ /* 0x000fe20007ffe0ff */
[----:B------:R-:W-:-:S03]  /*0310*/  IMAD R11, R4, 0x4, R13 ;  /* 0x00000004040b7824 */ /* 0x000fc600078e020d */
[----:B------:R-:W-:-:S05]  /*0320*/  LEA R5, R5, UR4, 0x2 ;  /* 0x0000000405057c11 */ /* 0x000fca000f8e10ff */
[----:B--2---:R1:W-:Y:S04]  /*0330*/  STS [R5], R6 ;  /* 0x0000000605007388 */ /* 0x0043e80000000800 */
[----:B---3--:R1:W-:Y:S04]  /*0340*/  @!P2 STS [R11], R8 ;  /* 0x000000080b00a388 */ /* 0x0083e80000000800 */
[----:B----4-:R1:W-:Y:S02]  /*0350*/  @P2 STS [R11], R2 ;  /* 0x000000020b002388 */ /* 0x0103e40000000800 */
.L_x_27:
[----:B------:R-:W-:Y:S05]  /*0360*/  BSYNC.RECONVERGENT B0 ;  /* 0x0000000000007941 */ /* 0x000fea0003800200 */
.L_x_26:
[----:B------:R-:W-:Y:S06]  /*0370*/  BAR.SYNC.DEFER_BLOCKING 0x0 ;  /* 0x0000000000007b1d */ /* 0x000fec0000010000 */
[----:B------:R-:W-:Y:S05]  /*0380*/  @P0 EXIT ;  /* 0x000000000000094d */ /* 0x000fea0003800000 */
[----:B0-----:R-:W0:Y:S01]  /*0390*/  LDS R13, [R13+0x14] ;  /* 0x000014000d0d7984 */ /* 0x001e220000000800 */
[----:B-1----:R-:W1:Y:S02]  /*03a0*/  LDC.64 R2, c[0x0][0x388] ;  /* 0x0000e200ff027b82 */ /* 0x002e640000000a00 */
[----:B-1----:R-:W-:-:S05]  /*03b0*/  IMAD.WIDE R2, R0, 0x4, R2 ;  /* 0x0000000400027825 */ /* 0x002fca00078e0202 */
[----:B0-----:R-:W-:Y:S01]  /*03c0*/  STG.E desc[UR6][R2.64], R13 ;  /* 0x0000000d02007986 */ /* 0x001fe2000c101906 */
[----:B------:R-:W-:Y:S05]  /*03d0*/  EXIT ;  /* 0x000000000000794d */ /* 0x000fea0003800000 */
.L_x_28:
        /* <DEDUP_REMOVED lines=10> */
.L_x_34:


//--------------------- .text._Z8shared1DPiS_ii   --------------------------
	.section	.text._Z8shared1DPiS_ii,"ax",@progbits
	.align	128
        .global         _Z8shared1DPiS_ii
        .type           _Z8shared1DPiS_ii,@function
        .size           _Z8shared1DPiS_ii,(.L_x_35 - _Z8shared1DPiS_ii)
        .other          _Z8shared1DPiS_ii,@"STO_CUDA_ENTRY STV_DEFAULT"
_Z8shared1DPiS_ii:
.text._Z8shared1DPiS_ii:
[----:B------:R-:W-:Y:S01]  /*0000*/  LDC R1, c[0x0][0x37c] ;  /* 0x0000df00ff017b82 */ /* 0x000fe20000000800 */
[----:B------:R-:W0:Y:S07]  /*0010*/  S2R R15, SR_TID.X ;  /* 0x00000000000f7919 */ /* 0x000e2e0000002100 */
[----:B------:R-:W0:Y:S01]  /*0020*/  S2UR UR4, SR_CTAID.X ;  /* 0x00000000000479c3 */ /* 0x000e220000002500 */
[----:B------:R-:W1:Y:S01]  /*0030*/  LDCU.64 UR8, c[0x0][0x380] ;  /* 0x00007000ff0877ac */ /* 0x000e620008000a00 */
[----:B------:R-:W2:Y:S06]  /*0040*/  LDCU.64 UR6, c[0x0][0x358] ;  /* 0x00006b00ff0677ac */ /* 0x000eac0008000a00 */
[----:B------:R-:W0:Y:S08]  /*0050*/  LDC R5, c[0x0][0x360] ;  /* 0x0000d800ff057b82 */ /* 0x000e300000000800 */
[----:B------:R-:W3:Y:S01]  /*0060*/  LDC.64 R2, c[0x0][0x390] ;  /* 0x0000e400ff027b82 */ /* 0x000ee20000000a00 */
[----:B0-----:R-:W-:-:S02]  /*0070*/  IMAD R0, R5, UR4, R15 ;  /* 0x0000000405007c24 */ /* 0x001fc4000f8e020f */
[----:B---3--:R-:W-:-:S03]  /*0080*/  VIADD R7, R3, 0xffffffff ;  /* 0xffffffff03077836 */ /* 0x008fc60000000000 */
[C---:B------:R-:W-:Y:S02]  /*0090*/  ISETP.GE.AND P0, PT, R0.reuse, R3, PT ;  /* 0x000000030000720c */ /* 0x040fe40003f06270 */
[----:B------:R-:W-:Y:S02]  /*00a0*/  SHF.R.S32.HI R4, RZ, 0x1f, R7 ;  /* 0x0000001fff047819 */ /* 0x000fe40000011407 */
[----:B------:R-:W-:Y:S02]  /*00b0*/  SEL R7, R0, R7, !P0 ;  /* 0x0000000700077207 */ /* 0x000fe40004000000 */
[----:B------:R-:W-:Y:S02]  /*00c0*/  SEL R4, R4, RZ, P0 ;  /* 0x000000ff04047207 */ /* 0x000fe40000000000 */
[----:B-1----:R-:W-:-:S04]  /*00d0*/  LEA R6, P0, R7, UR8, 0x2 ;  /* 0x0000000807067c11 */ /* 0x002fc8000f8010ff */
[----:B------:R-:W-:-:S05]  /*00e0*/  LEA.HI.X R7, R7, UR9, R4, 0x2, P0 ;  /* 0x0000000907077c11 */ /* 0x000fca00080f1404 */
[----:B--2---:R-:W2:Y:S01]  /*00f0*/  LDG.E R6, desc[UR6][R6.64] ;  /* 0x0000000606067981 */ /* 0x004ea2000c1e1900 */
[----:B------:R-:W0:Y:S01]  /*0100*/  S2UR UR5, SR_CgaCtaId ;  /* 0x00000000000579c3 */ /* 0x000e220000008800 */
[----:B------:R-:W-:Y:S01]  /*0110*/  UMOV UR4, 0x400 ;  /* 0x0000040000047882 */ /* 0x000fe20000000000 */
[C---:B------:R-:W-:Y:S01]  /*0120*/  IMAD.IADD R4, R15.reuse, 0x1, R2 ;  /* 0x000000010f047824 */ /* 0x040fe200078e0202 */
[----:B------:R-:W-:Y:S01]  /*0130*/  ISETP.GE.AND P1, PT, R15, R2, PT ;  /* 0x000000020f00720c */ /* 0x000fe20003f26270 */
[----:B------:R-:W-:Y:S01]  /*0140*/  BSSY.RECONVERGENT B0, `(.L_x_29) ;  /* 0x0000018000007945 */ /* 0x000fe20003800200 */
[----:B------:R-:W-:Y:S01]  /*0150*/  ISETP.GE.AND P0, PT, R0, R3, PT ;  /* 0x000000030000720c */ /* 0x000fe20003f06270 */
[----:B0-----:R-:W-:-:S06]  /*0160*/  ULEA UR4, UR5, UR4, 0x18 ;  /* 0x0000000405047291 */ /* 0x001fcc000f8ec0ff */
[----:B------:R-:W-:-:S05]  /*0170*/  LEA R4, R4, UR4, 0x2 ;  /* 0x0000000404047c11 */ /* 0x000fca000f8e10ff */
[----:B--2---:R0:W-:Y:S01]  /*0180*/  STS [R4], R6 ;  /* 0x0000000604007388 */ /* 0x0041e20000000800 */
[----:B------:R-:W-:Y:S05]  /*0190*/  @P1 BRA `(.L_x_30) ;  /* 0x0000000000481947 */ /* 0x000fea0003800000 */
[----:B------:R-:W0:Y:S01]  /*01a0*/  LDC.64 R12, c[0x0][0x380] ;  /* 0x0000e000ff0c7b82 */ /* 0x000e220000000a00 */
[----:B------:R-:W-:-:S13]  /*01b0*/  ISETP.GE.U32.AND P1, PT, R0, R2, PT ;  /* 0x000000020000720c */ /* 0x000fda0003f26070 */
[----:B------:R-:W-:-:S04]  /*01c0*/  @P1 IMAD.IADD R7, R0, 0x1, -R2 ;  /* 0x0000000100071824 */ /* 0x000fc800078e0a02 */
[----:B0-----:R-:W-:-:S05]  /*01d0*/  @P1 IMAD.WIDE.U32 R6, R7, 0x4, R12 ;  /* 0x0000000407061825 */ /* 0x001fca00078e000c */
[----:B------:R-:W2:Y:S01]  /*01e0*/  @P1 LDG.E R14, desc[UR6][R6.64] ;  /* 0x00000006060e1981 */ /* 0x000ea2000c1e1900 */
[----:B------:R-:W0:Y:S01]  /*01f0*/  @!P1 LDC.64 R8, c[0x0][0x380] ;  /* 0x0000e000ff089b82 */ /* 0x000e220000000a00 */
[----:B------:R-:W-:-:S05]  /*0200*/  IMAD.IADD R10, R0, 0x1, R5 ;  /* 0x00000001000a7824 */ /* 0x000fca00078e0205 */
[----:B------:R-:W-:-:S13]  /*0210*/  ISETP.GE.AND P2, PT, R10, R3, PT ;  /* 0x000000030a00720c */ /* 0x000fda0003f46270 */
[----:B------:R-:W-:-:S04]  /*0220*/  @!P2 IMAD.WIDE.U32 R10, R10, 0x4, R12 ;  /* 0x000000040a0aa825 */ /* 0x000fc800078e000c */
[----:B------:R-:W-:Y:S02]  /*0230*/  @P2 IMAD.WIDE R2, R3, 0x4, R12 ;  /* 0x0000000403022825 */ /* 0x000fe400078e020c */
[----:B------:R-:W3:Y:S04]  /*0240*/  @!P2 LDG.E R10, desc[UR6][R10.64] ;  /* 0x000000060a0aa981 */ /* 0x000ee8000c1e1900 */
[----:B------:R-:W4:Y:S04]  /*0250*/  @P2 LDG.E R2, desc[UR6][R2.64+-0x4] ;  /* 0xfffffc0602022981 */ /* 0x000f28000c1e1900 */
[----:B0-----:R-:W2:Y:S01]  /*0260*/  @!P1 LDG.E R14, desc[UR6][R8.64] ;  /* 0x00000006080e9981 */ /* 0x001ea2000c1e1900 */
[----:B------:R-:W-:Y:S01]  /*0270*/  LEA R13, R15, UR4, 0x2 ;  /* 0x000000040f0d7c11 */ /* 0x000fe2000f8e10ff */
[----:B------:R-:W-:-:S04]  /*0280*/  IMAD R5, R5, 0x4, R4 ;  /* 0x0000000405057824 */ /* 0x000fc800078e0204 */
[----:B--2---:R1:W-:Y:S04]  /*0290*/  STS [R13], R14 ;  /* 0x0000000e0d007388 */ /* 0x0043e80000000800 */
[----:B---3--:R1:W-:Y:S04]  /*02a0*/  @!P2 STS [R5], R10 ;  /* 0x0000000a0500a388 */ /* 0x0083e80000000800 */
[----:B----4-:R1:W-:Y:S02]  /*02b0*/  @P2 STS [R5], R2 ;  /* 0x0000000205002388 */ /* 0x0103e40000000800 */
.L_x_30:
[----:B------:R-:W-:Y:S05]  /*02c0*/  BSYNC.RECONVERGENT B0 ;  /* 0x0000000000007941 */ /* 0x000fea0003800200 */
.L_x_29:
[----:B------:R-:W-:Y:S06]  /*02d0*/  BAR.SYNC.DEFER_BLOCKING 0x0 ;  /* 0x0000000000007b1d */ /* 0x000fec0000010000 */
[----:B------:R-:W-:Y:S05]  /*02e0*/  @P0 EXIT ;  /* 0x000000000000094d */ /* 0x000fea0003800000 */
[----:B-1----:R-:W1:Y:S01]  /*02f0*/  LDS R5, [R4+0x14] ;  /* 0x0000140004057984 */ /* 0x002e620000000800 */
[----:B------:R-:W2:Y:S02]  /*0300*/  LDCU.64 UR4, c[0x0][0x388] ;  /* 0x00007100ff0477ac */ /* 0x000ea40008000a00 */
[----:B--2---:R-:W-:-:S04]  /*0310*/  LEA R2, P0, R0, UR4, 0x2 ;  /* 0x0000000400027c11 */ /* 0x004fc8000f8010ff */
[----:B------:R-:W-:-:S05]  /*0320*/  LEA.HI.X R3, R0, UR5, RZ, 0x2, P0 ;  /* 0x0000000500037c11 */ /* 0x000fca00080f14ff */
[----:B-1----:R-:W-:Y:S01]  /*0330*/  STG.E desc[UR6][R2.64], R5 ;  /* 0x0000000502007986 */ /* 0x002fe2000c101906 */
[----:B------:R-:W-:Y:S05]  /*0340*/  EXIT ;  /* 0x000000000000794d */ /* 0x000fea0003800000 */
.L_x_31:
        /* <DEDUP_REMOVED lines=11> */
.L_x_35:


//--------------------- .nv.shared._Z8shared2DPiS_iii --------------------------
	.section	.nv.shared._Z8shared2DPiS_iii,"aw",@nobits
	.sectionflags	@""
	.align	16
	.zero		1024


//--------------------- .nv.shared.reserved.0     --------------------------
	.section	.nv.shared.reserved.0,"aw",@nobits
	.weak		__nv_reservedSMEM_offset_0_alias
	.size		__nv_reservedSMEM_offset_0_alias, 0, 64
	.other		__nv_reservedSMEM_offset_0_alias,@"STO_CUDA_RESERVED_SHARED STV_DEFAULT"
__nv_reservedSMEM_offset_0_alias:
	.zero		0
	.zero		64


//--------------------- .nv.shared._Z12vertShared2DPiS_iii --------------------------
	.section	.nv.shared._Z12vertShared2DPiS_iii,"aw",@nobits
	.sectionflags	@""
	.align	16
	.zero		1024


//--------------------- .nv.shared._Z13horizShared2DPiS_iii --------------------------
	.section	.nv.shared._Z13horizShared2DPiS_iii,"aw",@nobits
	.sectionflags	@""
	.align	16
	.zero		1024


//--------------------- .nv.shared._Z8shared1DPiS_ii --------------------------
	.section	.nv.shared._Z8shared1DPiS_ii,"aw",@nobits
	.sectionflags	@""
	.align	16
	.zero		1024


//--------------------- .nv.constant0._Z8shared2DPiS_iii --------------------------
	.section	.nv.constant0._Z8shared2DPiS_iii,"a",@progbits
	.sectionflags	@""
	.align	4
.nv.constant0._Z8shared2DPiS_iii:
	.zero		924


//--------------------- .nv.constant0._Z12vertShared2DPiS_iii --------------------------
	.section	.nv.constant0._Z12vertShared2DPiS_iii,"a",@progbits
	.sectionflags	@""
	.align	4
.nv.constant0._Z12vertShared2DPiS_iii:
	.zero		924


//--------------------- .nv.constant0._Z13horizShared2DPiS_iii --------------------------
	.section	.nv.constant0._Z13horizShared2DPiS_iii,"a",@progbits
	.sectionflags	@""
	.align	4
.nv.constant0._Z13horizShared2DPiS_iii:
	.zero		924


//--------------------- .nv.constant0._Z8shared1DPiS_ii --------------------------
	.section	.nv.constant0._Z8shared1DPiS_ii,"a",@progbits
	.sectionflags	@""
	.align	4
.nv.constant0._Z8shared1DPiS_ii:
	.zero		920


//--------------------- SYMBOLS --------------------------

	.type		.nv.reservedSmem.offset0,@object
	.size		.nv.reservedSmem.offset0,0x4
	.type		.nv.reservedSmem.cap,@object
	.size		.nv.reservedSmem.cap,0x4
